def gluon_wgmma(
    a_ptr,
    b_ptr,
    c_ptr,
    M,
    N,
    K,
    stride_am,
    stride_bk,
    stride_cm,
    BLOCK_M: gl.constexpr,
    BLOCK_N: gl.constexpr,
    BLOCK_K: gl.constexpr,
    DTYPE: gl.constexpr,
    A_LAYOUT: gl.constexpr,
    B_LAYOUT: gl.constexpr,
    C_LAYOUT: gl.constexpr,
    B_SHAPE: gl.constexpr,
    TRANS_B: gl.constexpr,
    NUM_BUFFERS: gl.constexpr,
    NUM_WARPS: gl.constexpr,
):
    a_desc = tma.make_tensor_descriptor(
        a_ptr, [M, K], [stride_am, 1], [BLOCK_M, BLOCK_K], A_LAYOUT
    )
    b_desc = tma.make_tensor_descriptor(
        b_ptr,
        [N, K] if TRANS_B else [K, N],
        [stride_bk, 1],
        B_SHAPE,
        B_LAYOUT,
    )
    c_desc = tma.make_tensor_descriptor(
        c_ptr, [M, N], [stride_cm, 1], [BLOCK_M, BLOCK_N], C_LAYOUT
    )

    a_bufs = gl.allocate_shared_memory(
        DTYPE, [NUM_BUFFERS, BLOCK_M, BLOCK_K], A_LAYOUT
    )
    b_bufs = gl.allocate_shared_memory(DTYPE, [NUM_BUFFERS] + B_SHAPE, B_LAYOUT)

    pid_m = gl.program_id(0)
    pid_n = gl.program_id(1)
    off_m = pid_m * BLOCK_M
    off_n = pid_n * BLOCK_N

    mma_layout: gl.constexpr = pick_wgmma_layout(DTYPE, BLOCK_M, BLOCK_N, NUM_WARPS)
    acc = warpgroup_mma_init(
        gl.zeros((BLOCK_M, BLOCK_N), dtype=gl.float32, layout=mma_layout)
    )

    bars = gl.allocate_shared_memory(
        gl.int64, [NUM_BUFFERS, 1], mbarrier.MBarrierLayout()
    )
    for i in gl.static_range(NUM_BUFFERS):
        mbarrier.init(bars.index(i), count=1)
    idx = 0
    phase = 0

    for k in range(0, K, BLOCK_K):
        a = a_bufs.index(idx)
        b = b_bufs.index(idx)
        bar = bars.index(idx)
        mbarrier.expect(bar, a_desc.block_type.nbytes + b_desc.block_type.nbytes)
        tma.async_copy_global_to_shared(a_desc, [off_m, k], bar, a)
        tma.async_copy_global_to_shared(
            b_desc, [off_n, k] if TRANS_B else [k, off_n], bar, b
        )
        mbarrier.wait(bar, phase=phase)

        if TRANS_B:
            b = b.permute((1, 0))
        acc = warpgroup_mma_wait(num_outstanding=0, deps=(acc,))
        acc = warpgroup_mma(a, b, acc, is_async=True)

        idx += 1
        if idx == NUM_BUFFERS:
            idx = 0
            phase ^= 1

    acc = warpgroup_mma_wait(num_outstanding=0, deps=(acc,))
    for i in gl.static_range(NUM_BUFFERS):
        mbarrier.invalidate(bars.index(i))

    c_smem = gl.allocate_shared_memory(DTYPE, [BLOCK_M, BLOCK_N], C_LAYOUT)
    c_smem.store(acc.to(DTYPE))
    fence_async_shared()
    tma.async_copy_shared_to_global(c_desc, [off_m, off_n], c_smem)
    tma.store_wait(pendings=0)

# config = {"BLOCK_K": 128, "BLOCK_M": 128, "BLOCK_N": 128, "arch": "sm_90", "dtype": "fp16", "num_buffers": 1, "num_warps": 8, "trans_b": 0}
# arch = sm_90


// ===== COMPILED SASS (sm_90a) =====

	.target	sm_90a

	.elftype	@"ET_EXEC"


//--------------------- .note.nv.tkinfo           --------------------------
	.section	.note.nv.tkinfo,"",@"SHT_NOTE"
	.sectionflags	@"SHF_NOTE_NV_TKINFO"
	.tkinfo
        /*0018*/ 	.word	0x00000002
        /*0030*/ 	.string	""
        /*0030*/ 	.string	"ptxas"
        /*0030*/ 	.string	"Cuda compilation tools, release 13.0, V13.0.88"
        /*0030*/ 	.string	"Build cuda_13.0.r13.0/compiler.36424714_0"
        /*0030*/ 	.string	"-v  -suppress-debug-info  -lineinfo  -arch sm_90a "



//--------------------- .note.nv.cuinfo           --------------------------
	.section	.note.nv.cuinfo,"",@"SHT_NOTE"
	.sectionflags	@"SHF_NOTE_NV_CUINFO"
        /*0018*/ 	.short	0x0002
        /*001a*/ 	.short	0x005a
        /*001c*/ 	.short	0x0082
	.zero		2


//--------------------- .nv.info                  --------------------------
	.section	.nv.info,"",@"SHT_CUDA_INFO"
	.align	4


	//----- nvinfo : EIATTR_REGCOUNT
	.align		4
        /*0000*/ 	.byte	0x04, 0x2f
        /*0002*/ 	.short	(.L_1 - .L_0)
	.align		4
.L_0:
        /*0004*/ 	.word	index@(gluon_wgmma)
        /*0008*/ 	.word	0x0000005a


	//----- nvinfo : EIATTR_FRAME_SIZE
	.align		4
.L_1:
        /*000c*/ 	.byte	0x04, 0x11
        /*000e*/ 	.short	(.L_3 - .L_2)
	.align		4
.L_2:
        /*0010*/ 	.word	index@(gluon_wgmma)
        /*0014*/ 	.word	0x00000000


	//----- nvinfo : EIATTR_MIN_STACK_SIZE
	.align		4
.L_3:
        /*0018*/ 	.byte	0x04, 0x12
        /*001a*/ 	.short	(.L_5 - .L_4)
	.align		4
.L_4:
        /*001c*/ 	.word	index@(gluon_wgmma)
        /*0020*/ 	.word	0x00000000
.L_5:


//--------------------- .nv.compat                --------------------------
	.section	.nv.compat,"",@"SHT_CUDA_COMPAT_INFO"
	.align	4
        /*0000*/ 	.byte	0x02, 0x09, 0x01, 0x00, 0x02, 0x02, 0x04, 0x00, 0x02, 0x05, 0x05, 0x00, 0x03, 0x07, 0x01, 0x01
        /*0010*/ 	.byte	0x02, 0x03, 0x03, 0x00, 0x02, 0x06, 0x01, 0x00, 0x04, 0x0b, 0x08, 0x00, 0x00, 0x00, 0x00, 0x00
        /*0020*/ 	.byte	0x00, 0x00, 0x00, 0x00


//--------------------- .nv.info.gluon_wgmma      --------------------------
	.section	.nv.info.gluon_wgmma,"",@"SHT_CUDA_INFO"
	.sectionflags	@""
	.align	4


	//----- nvinfo : EIATTR_CUDA_API_VERSION
	.align		4
        /*0000*/ 	.byte	0x04, 0x37
        /*0002*/ 	.short	(.L_7 - .L_6)
.L_6:
        /*0004*/ 	.word	0x00000082


	//----- nvinfo : EIATTR_KPARAM_INFO
	.align		4
.L_7:
        /*0008*/ 	.byte	0x04, 0x17
        /*000a*/ 	.short	(.L_9 - .L_8)
.L_8:
        /*000c*/ 	.word	0x00000000
        /*0010*/ 	.short	0x000a
        /*0012*/ 	.short	0x0048
        /*0014*/ 	.byte	0x00, 0xf4, 0x21, 0x00


	//----- nvinfo : EIATTR_KPARAM_INFO
	.align		4
.L_9:
        /*0018*/ 	.byte	0x04, 0x17
        /*001a*/ 	.short	(.L_11 - .L_10)
.L_10:
        /*001c*/ 	.word	0x00000000
        /*0020*/ 	.short	0x0009
        /*0022*/ 	.short	0x0040
        /*0024*/ 	.byte	0x00, 0xf4, 0x21, 0x00


	//----- nvinfo : EIATTR_KPARAM_INFO
	.align		4
.L_11:
        /*0028*/ 	.byte	0x04, 0x17
        /*002a*/ 	.short	(.L_13 - .L_12)
.L_12:
        /*002c*/ 	.word	0x00000000
        /*0030*/ 	.short	0x0008
        /*0032*/ 	.short	0x0038
        /*0034*/ 	.byte	0x00, 0xf0, 0x21, 0x00


	//----- nvinfo : EIATTR_KPARAM_INFO
	.align		4
.L_13:
        /*0038*/ 	.byte	0x04, 0x17
        /*003a*/ 	.short	(.L_15 - .L_14)
.L_14:
        /*003c*/ 	.word	0x00000000
        /*0040*/ 	.short	0x0007
        /*0042*/ 	.short	0x0030
        /*0044*/ 	.byte	0x00, 0xf0, 0x21, 0x00


	//----- nvinfo : EIATTR_KPARAM_INFO
	.align		4
.L_15:
        /*0048*/ 	.byte	0x04, 0x17
        /*004a*/ 	.short	(.L_17 - .L_16)
.L_16:
        /*004c*/ 	.word	0x00000000
        /*0050*/ 	.short	0x0006
        /*0052*/ 	.short	0x0028
        /*0054*/ 	.byte	0x00, 0xf0, 0x21, 0x00


	//----- nvinfo : EIATTR_KPARAM_INFO
	.align		4
.L_17:
        /*0058*/ 	.byte	0x04, 0x17
        /*005a*/ 	.short	(.L_19 - .L_18)
.L_18:
        /*005c*/ 	.word	0x00000000
        /*0060*/ 	.short	0x0005
        /*0062*/ 	.short	0x0020
        /*0064*/ 	.byte	0x00, 0xf0, 0x11, 0x00


	//----- nvinfo : EIATTR_KPARAM_INFO
	.align		4
.L_19:
        /*0068*/ 	.byte	0x04, 0x17
        /*006a*/ 	.short	(.L_21 - .L_20)
.L_20:
        /*006c*/ 	.word	0x00000000
        /*0070*/ 	.short	0x0004
        /*0072*/ 	.short	0x001c
        /*0074*/ 	.byte	0x00, 0xf0, 0x11, 0x00


	//----- nvinfo : EIATTR_KPARAM_INFO
	.align		4
.L_21:
        /*0078*/ 	.byte	0x04, 0x17
        /*007a*/ 	.short	(.L_23 - .L_22)
.L_22:
        /*007c*/ 	.word	0x00000000
        /*0080*/ 	.short	0x0003
        /*0082*/ 	.short	0x0018
        /*0084*/ 	.byte	0x00, 0xf0, 0x11, 0x00


	//----- nvinfo : EIATTR_KPARAM_INFO
	.align		4
.L_23:
        /*0088*/ 	.byte	0x04, 0x17
        /*008a*/ 	.short	(.L_25 - .L_24)
.L_24:
        /*008c*/ 	.word	0x00000000
        /*0090*/ 	.short	0x0002
        /*0092*/ 	.short	0x0010
        /*0094*/ 	.byte	0x00, 0xf4, 0x21, 0x00


	//----- nvinfo : EIATTR_KPARAM_INFO
	.align		4
.L_25:
        /*0098*/ 	.byte	0x04, 0x17
        /*009a*/ 	.short	(.L_27 - .L_26)
.L_26:
        /*009c*/ 	.word	0x00000000
        /*00a0*/ 	.short	0x0001
        /*00a2*/ 	.short	0x0008
        /*00a4*/ 	.byte	0x00, 0xf4, 0x21, 0x00


	//----- nvinfo : EIATTR_KPARAM_INFO
	.align		4
.L_27:
        /*00a8*/ 	.byte	0x04, 0x17
        /*00aa*/ 	.short	(.L_29 - .L_28)
.L_28:
        /*00ac*/ 	.word	0x00000000
        /*00b0*/ 	.short	0x0000
        /*00b2*/ 	.short	0x0000
        /*00b4*/ 	.byte	0x00, 0xf4, 0x21, 0x00


	//----- nvinfo : EIATTR_SPARSE_MMA_MASK
	.align		4
.L_29:
        /*00b8*/ 	.byte	0x03, 0x50
        /*00ba*/ 	.short	0x0000


	//----- nvinfo : EIATTR_MAXREG_COUNT
	.align		4
        /*00bc*/ 	.byte	0x03, 0x1b
        /*00be*/ 	.short	0x00ff


	//----- nvinfo : EIATTR_NUM_BARRIERS
	.align		4
        /*00c0*/ 	.byte	0x02, 0x4c
        /*00c2*/ 	.byte	0x01
	.zero		1


	//----- nvinfo : EIATTR_MERCURY_ISA_VERSION
	.align		4
        /*00c4*/ 	.byte	0x03, 0x5f
        /*00c6*/ 	.short	0x0101


	//----- nvinfo : EIATTR_INT_WARP_WIDE_INSTR_OFFSETS
	.align		4
        /*00c8*/ 	.byte	0x04, 0x31
        /*00ca*/ 	.short	(.L_31 - .L_30)


	//   ....[0]....
.L_30:
        /*00cc*/ 	.word	0x00001300


	//   ....[1]....
        /*00d0*/ 	.word	0x00001390


	//   ....[2]....
        /*00d4*/ 	.word	0x000018f0


	//   ....[3]....
        /*00d8*/ 	.word	0x00001900


	//   ....[4]....
        /*00dc*/ 	.word	0x00001970


	//   ....[5]....
        /*00e0*/ 	.word	0x00001980


	//   ....[6]....
        /*00e4*/ 	.word	0x00002050


	//   ....[7]....
        /*00e8*/ 	.word	0x00002060


	//----- nvinfo : EIATTR_COOP_GROUP_MASK_REGIDS
	.align		4
.L_31:
        /*00ec*/ 	.byte	0x04, 0x29
        /*00ee*/ 	.short	(.L_33 - .L_32)


	//   ....[0]....
.L_32:
        /*00f0*/ 	.word	0xffffffff


	//   ....[1]....
        /*00f4*/ 	.word	0xffffffff


	//   ....[2]....
        /*00f8*/ 	.word	0xffffffff


	//----- nvinfo : EIATTR_COOP_GROUP_INSTR_OFFSETS
	.align		4
.L_33:
        /*00fc*/ 	.byte	0x04, 0x28
        /*00fe*/ 	.short	(.L_35 - .L_34)


	//   ....[0]....
.L_34:
        /*0100*/ 	.word	0x00000150


	//   ....[1]....
        /*0104*/ 	.word	0x00000720


	//   ....[2]....
        /*0108*/ 	.word	0x00000cd0


	//----- nvinfo : EIATTR_MBARRIER_INSTR_OFFSETS
	.align		4
.L_35:
        /*010c*/ 	.byte	0x04, 0x39
        /*010e*/ 	.short	(.L_37 - .L_36)


	//   ....[0]....
.L_36:
        /*0110*/ 	.word	0x00001450
        /*0114*/ 	.word	0x000000ff
        /*0118*/ 	.word	0x00010000
        /*011c*/ 	.short	0x0100
        /*011e*/ 	.byte	0x10
	.zero		1


	//   ....[1]....
        /*0120*/ 	.word	0x00001a30
        /*0124*/ 	.word	0x000000ff
        /*0128*/ 	.word	0x00010000
        /*012c*/ 	.short	0x010a
        /*012e*/ 	.byte	0x10
	.zero		1


	//   ....[2]....
        /*0130*/ 	.word	0x00001dd0
        /*0134*/ 	.word	0x000000ff
        /*0138*/ 	.word	0x00010000
        /*013c*/ 	.short	0x0108
        /*013e*/ 	.byte	0x10
	.zero		1


	//   ....[3]....
        /*0140*/ 	.word	0x000020f0
        /*0144*/ 	.word	0x000000ff
        /*0148*/ 	.word	0x00010000
        /*014c*/ 	.short	0x010a
        /*014e*/ 	.byte	0x10
	.zero		1


	//----- nvinfo : EIATTR_NUM_MBARRIERS
	.align		4
.L_37:
        /*0150*/ 	.byte	0x03, 0x38
        /*0152*/ 	.short	0x0001


	//----- nvinfo : EIATTR_EXIT_INSTR_OFFSETS
	.align		4
        /*0154*/ 	.byte	0x04, 0x1c
        /*0156*/ 	.short	(.L_39 - .L_38)


	//   ....[0]....
.L_38:
        /*0158*/ 	.word	0x000020e0


	//----- nvinfo : EIATTR_REQNTID
	.align		4
.L_39:
        /*015c*/ 	.byte	0x04, 0x10
        /*015e*/ 	.short	(.L_41 - .L_40)
.L_40:
        /*0160*/ 	.word	0x00000100
        /*0164*/ 	.word	0x00000001
        /*0168*/ 	.word	0x00000001


	//----- nvinfo : EIATTR_CRS_STACK_SIZE
	.align		4
.L_41:
        /*016c*/ 	.byte	0x04, 0x1e
        /*016e*/ 	.short	(.L_43 - .L_42)
.L_42:
        /*0170*/ 	.word	0x00000000


	//----- nvinfo : EIATTR_CBANK_PARAM_SIZE
	.align		4
.L_43:
        /*0174*/ 	.byte	0x03, 0x19
        /*0176*/ 	.short	0x0050


	//----- nvinfo : EIATTR_PARAM_CBANK
	.align		4
        /*0178*/ 	.byte	0x04, 0x0a
        /*017a*/ 	.short	(.L_45 - .L_44)
	.align		4
.L_44:
        /*017c*/ 	.word	index@(.nv.constant0.gluon_wgmma)
        /*0180*/ 	.short	0x0210
        /*0182*/ 	.short	0x0050


	//----- nvinfo : EIATTR_SW_WAR
	.align		4
.L_45:
        /*0184*/ 	.byte	0x04, 0x36
        /*0186*/ 	.short	(.L_47 - .L_46)
.L_46:
        /*0188*/ 	.word	0x00000008
.L_47:


//--------------------- .nv.callgraph             --------------------------
	.section	.nv.callgraph,"",@"SHT_CUDA_CALLGRAPH"
	.align	4
	.sectionentsize	8
	.align		4
        /*0000*/ 	.word	0x00000000
	.align		4
        /*0004*/ 	.word	0xffffffff
	.align		4
        /*0008*/ 	.word	0x00000000
	.align		4
        /*000c*/ 	.word	0xfffffffe
	.align		4
        /*0010*/ 	.word	0x00000000
	.align		4
        /*0014*/ 	.word	0xfffffffd
	.align		4
        /*0018*/ 	.word	0x00000000
	.align		4
        /*001c*/ 	.word	0xfffffffc


//--------------------- .text.gluon_wgmma         --------------------------
	.section	.text.gluon_wgmma,"ax",@progbits
	.align	128
        .global         gluon_wgmma
        .type           gluon_wgmma,@function
        .size           gluon_wgmma,(.L_x_52 - gluon_wgmma)
        .other          gluon_wgmma,@"STO_CUDA_ENTRY STV_DEFAULT"
gluon_wgmma:
.text.gluon_wgmma:
[----:B------:R-:W-:Y:S01]  /*0000*/  LDC R1, c[0x0][0x28] ;  /* 0x00000a00ff017b82 */ /* 0x000fe20000000800 */
[----:B------:R-:W1:Y:S07]  /*0010*/  S2R R0, SR_TID.X ;  /* 0x0000000000007919 */ /* 0x000e6e0000002100 */
[----:B------:R-:W2:Y:S01]  /*0020*/  S2UR UR4, SR_CgaCtaId ;  /* 0x00000000000479c3 */ /* 0x000ea20000008800 */
[----:B------:R-:W-:Y:S01]  /*0030*/  UMOV UR16, 0x400 ;  /* 0x0000040000107882 */ /* 0x000fe20000000000 */
[----:B------:R-:W-:Y:S01]  /*0040*/  ULDC UR6, c[0x0][0xc] ;  /* 0x0000030000067ab9 */ /* 0x000fe20000000800 */
[----:B------:R-:W-:Y:S01]  /*0050*/  ULDC.64 UR50, c[0x0][0x250] ;  /* 0x0000940000327ab9 */ /* 0x000fe20000000a00 */
[----:B------:R-:W-:Y:S04]  /*0060*/  BSSY B0, `(.L_x_0) ;  /* 0x000001e000007945 */ /* 0x000fe80003800000 */
[----:B------:R-:W3:Y:S08]  /*0070*/  LDC R4, c[0x0][0x228] ;  /* 0x00008a00ff047b82 */ /* 0x000ef00000000800 */
[----:B------:R-:W4:Y:S08]  /*0080*/  LDC R15, c[0x0][0x230] ;  /* 0x00008c00ff0f7b82 */ /* 0x000f300000000800 */
[----:B------:R-:W-:Y:S01]  /*0090*/  S2UR UR53, SR_CTAID.Y ;  /* 0x00000000003579c3 */ /* 0x000fe20000002600 */
[----:B--2---:R-:W-:-:S03]  /*00a0*/  ULEA UR16, UR4, UR16, 0x18 ;  /* 0x0000001004107291 */ /* 0x004fc6000f8ec03f */
[----:B------:R-:W-:Y:S01]  /*00b0*/  ULDC UR4, c[0x0][0x10] ;  /* 0x0000040000047ab9 */ /* 0x000fe20000000800 */
[----:B-1----:R-:W-:-:S03]  /*00c0*/  LOP3.LUT R6, R0, 0xff, RZ, 0xc0, !PT ;  /* 0x000000ff00067812 */ /* 0x002fc600078ec0ff */
[----:B------:R-:W1:Y:S01]  /*00d0*/  S2UR UR5, SR_CTAID.Z ;  /* 0x00000000000579c3 */ /* 0x000e620000002700 */
[----:B---3--:R-:W-:Y:S01]  /*00e0*/  VIADD R4, R4, 0xffffffff ;  /* 0xffffffff04047836 */ /* 0x008fe20000000000 */
[C---:B------:R-:W-:Y:S02]  /*00f0*/  ISETP.GE.U32.AND P0, PT, R6.reuse, 0x20, PT ;  /* 0x000000200600780c */ /* 0x040fe40003f06070 */
[C---:B------:R-:W-:Y:S02]  /*0100*/  ISETP.NE.U32.AND P2, PT, R6.reuse, RZ, PT ;  /* 0x000000ff0600720c */ /* 0x040fe40003f45070 */
[----:B------:R-:W-:Y:S02]  /*0110*/  LEA R14, R6, UR16, 0x2 ;  /* 0x00000010060e7c11 */ /* 0x000fe4000f8e10ff */
[----:B------:R-:W2:Y:S01]  /*0120*/  S2UR UR54, SR_CTAID.X ;  /* 0x00000000003679c3 */ /* 0x000ea20000002500 */
[----:B----4-:R-:W-:-:S06]  /*0130*/  VIADD R12, R15, 0xffffffff ;  /* 0xffffffff0f0c7836 */ /* 0x010fcc0000000000 */
[----:B------:R3:W-:Y:S01]  /*0140*/  @!P0 STS [R14], RZ ;  /* 0x000000ff0e008388 */ /* 0x0007e20000000800 */
[----:B------:R-:W-:-:S03]  /*0150*/  NOP ;  /* 0x0000000000007918 */ /* 0x000fc60000000000 */
[----:B------:R3:W-:Y:S01]  /*0160*/  @!P2 STS [UR16+0x24], R4 ;  /* 0x00002404ff00a988 */ /* 0x0007e20008000810 */
[----:B-1----:R-:W-:-:S03]  /*0170*/  UIMAD UR4, UR5, UR4, UR53 ;  /* 0x00000004050472a4 */ /* 0x002fc6000f8e0235 */
[----:B------:R3:W-:Y:S01]  /*0180*/  @!P2 STS [UR16+0x20], R12 ;  /* 0x0000200cff00a988 */ /* 0x0007e20008000810 */
[----:B--2---:R-:W-:-:S04]  /*0190*/  UIMAD UR4, UR4, UR6, UR54 ;  /* 0x00000006040472a4 */ /* 0x004fc8000f8e0236 */
[----:B------:R-:W-:-:S04]  /*01a0*/  UIMAD UR4, UR4, 0x180, URZ ;  /* 0x00000180040478a4 */ /* 0x000fc8000f8e023f */
[----:B------:R-:W-:-:S04]  /*01b0*/  UIADD3 UR18, UP0, UR4, UR50, URZ ;  /* 0x0000003204127290 */ /* 0x000fc8000ff1e03f */
[----:B------:R-:W-:Y:S01]  /*01c0*/  ULEA.HI.X.SX32 UR19, UR4, UR51, 0x1, UP0 ;  /* 0x0000003304137291 */ /* 0x000fe200080f0e3f */
[----:B---3--:R-:W-:Y:S11]  /*01d0*/  @P2 BRA `(.L_x_1) ;  /* 0x0000000000182947 */ /* 0x008ff60003800000 */
[----:B------:R-:W1:Y:S01]  /*01e0*/  LDS R2, [UR16+0x8] ;  /* 0x00000810ff027984 */ /* 0x000e620008000800 */
[----:B------:R-:W2:Y:S01]  /*01f0*/  LDC.64 R8, c[0x0][0x210] ;  /* 0x00008400ff087b82 */ /* 0x000ea20000000a00 */
[----:B------:R-:W-:Y:S02]  /*0200*/  IMAD.MOV.U32 R3, RZ, RZ, 0x70 ;  /* 0x00000070ff037424 */ /* 0x000fe400078e00ff */
[----:B--2---:R2:W-:Y:S03]  /*0210*/  STS.64 [UR16], R8 ;  /* 0x00000008ff007988 */ /* 0x0045e60008000a10 */
[----:B-1----:R-:W-:-:S05]  /*0220*/  LOP3.LUT R2, R2, 0x10, R3, 0xd8, !PT ;  /* 0x0000001002027812 */ /* 0x002fca00078ed803 */
[----:B------:R2:W-:Y:S02]  /*0230*/  STS [UR16+0x8], R2 ;  /* 0x00000802ff007988 */ /* 0x0005e40008000810 */
.L_x_1:
[----:B------:R-:W-:Y:S05]  /*0240*/  BSYNC B0 ;  /* 0x0000000000007941 */ /* 0x000fea0003800000 */
.L_x_0:
[----:B------:R-:W-:Y:S04]  /*0250*/  BSSY B0, `(.L_x_2) ;  /* 0x000000a000007945 */ /* 0x000fe80003800000 */
[----:B------:R-:W-:Y:S05]  /*0260*/  @P2 BRA `(.L_x_3) ;  /* 0x0000000000202947 */ /* 0x000fea0003800000 */
[----:B--2---:R-:W1:Y:S01]  /*0270*/  LDS R2, [UR16+0x34] ;  /* 0x00003410ff027984 */ /* 0x004e620008000800 */
[----:B------:R-:W-:Y:S02]  /*0280*/  IMAD.MOV.U32 R3, RZ, RZ, 0x3f000000 ;  /* 0x3f000000ff037424 */ /* 0x000fe400078e00ff */
[----:B------:R-:W-:Y:S01]  /*0290*/  @!P2 IMAD.MOV.U32 R5, RZ, RZ, 0x7f ;  /* 0x0000007fff05a424 */ /* 0x000fe200078e00ff */
[----:B------:R-:W2:Y:S02]  /*02a0*/  @!P2 LDS R8, [UR16+0x38] ;  /* 0x00003810ff08a984 */ /* 0x000ea40008000800 */
[----:B-1----:R-:W-:Y:S02]  /*02b0*/  LOP3.LUT R2, R2, 0xff000000, R3, 0xb8, !PT ;  /* 0xff00000002027812 */ /* 0x002fe400078eb803 */
[----:B--2---:R-:W-:-:S03]  /*02c0*/  @!P2 LOP3.LUT R3, R8, 0xff, R5, 0xb8, !PT ;  /* 0x000000ff0803a812 */ /* 0x004fc600078eb805 */
[----:B------:R1:W-:Y:S04]  /*02d0*/  STS [UR16+0x34], R2 ;  /* 0x00003402ff007988 */ /* 0x0003e80008000810 */
[----:B------:R1:W-:Y:S02]  /*02e0*/  @!P2 STS [UR16+0x38], R3 ;  /* 0x00003803ff00a988 */ /* 0x0003e40008000810 */
.L_x_3:
[----:B------:R-:W-:Y:S05]  /*02f0*/  BSYNC B0 ;  /* 0x0000000000007941 */ /* 0x000fea0003800000 */
.L_x_2:
[----:B------:R-:W-:Y:S04]  /*0300*/  BSSY B0, `(.L_x_4) ;  /* 0x000000e000007945 */ /* 0x000fe80003800000 */
[----:B------:R-:W-:Y:S05]  /*0310*/  @P2 BRA `(.L_x_5) ;  /* 0x0000000000302947 */ /* 0x000fea0003800000 */
[----:B-1----:R-:W1:Y:S01]  /*0320*/  LDS R3, [UR16+0x34] ;  /* 0x00003410ff037984 */ /* 0x002e620008000800 */
[----:B------:R-:W3:Y:S03]  /*0330*/  LDC.64 R10, c[0x0][0x238] ;  /* 0x00008e00ff0a7b82 */ /* 0x000ee60000000a00 */
[----:B--2---:R-:W2:Y:S01]  /*0340*/  LDS R2, [UR16+0x1c] ;  /* 0x00001c10ff027984 */ /* 0x004ea20008000800 */
[C---:B---3--:R-:W-:Y:S01]  /*0350*/  SHF.L.U64.HI R8, R10.reuse, 0x1, R11 ;  /* 0x000000010a087819 */ /* 0x048fe2000001020b */
[----:B------:R-:W-:-:S03]  /*0360*/  IMAD.SHL.U32 R5, R10, 0x2, RZ ;  /* 0x000000020a057824 */ /* 0x000fc600078e00ff */
[--C-:B------:R-:W-:Y:S02]  /*0370*/  SHF.R.U32.HI R7, RZ, 0x4, R8.reuse ;  /* 0x00000004ff077819 */ /* 0x100fe40000011608 */
[----:B------:R-:W-:-:S05]  /*0380*/  SHF.R.U64 R5, R5, 0x4, R8 ;  /* 0x0000000405057819 */ /* 0x000fca0000001208 */
[----:B------:R3:W-:Y:S01]  /*0390*/  STS [UR16+0xc], R5 ;  /* 0x00000c05ff007988 */ /* 0x0007e20008000810 */
[----:B-1----:R-:W-:Y:S02]  /*03a0*/  LOP3.LUT R3, R3, 0x7, RZ, 0xb8, !PT ;  /* 0x0000000703037812 */ /* 0x002fe400078eb8ff */
[----:B--2---:R-:W-:-:S03]  /*03b0*/  LOP3.LUT R2, R2, 0xf, R7, 0xb8, !PT ;  /* 0x0000000f02027812 */ /* 0x004fc600078eb807 */
[----:B------:R3:W-:Y:S04]  /*03c0*/  STS [UR16+0x34], R3 ;  /* 0x00003403ff007988 */ /* 0x0007e80008000810 */
[----:B------:R3:W-:Y:S02]  /*03d0*/  STS [UR16+0x1c], R2 ;  /* 0x00001c02ff007988 */ /* 0x0007e40008000810 */
.L_x_5:
[----:B------:R-:W-:Y:S05]  /*03e0*/  BSYNC B0 ;  /* 0x0000000000007941 */ /* 0x000fea0003800000 */
.L_x_4:
[----:B------:R-:W-:Y:S04]  /*03f0*/  BSSY B1, `(.L_x_6) ;  /* 0x000001b000017945 */ /* 0x000fe80003800000 */
[----:B------:R-:W-:Y:S01]  /*0400*/  BSSY B0, `(.L_x_7) ;  /* 0x0000016000007945 */ /* 0x000fe20003800000 */
[----:B------:R-:W-:-:S03]  /*0410*/  IMAD.MOV.U32 R10, RZ, RZ, RZ ;  /* 0x000000ffff0a7224 */ /* 0x000fc600078e00ff */
[----:B------:R-:W-:Y:S05]  /*0420*/  @P2 BRA `(.L_x_8) ;  /* 0x0000000000202947 */ /* 0x000fea0003800000 */
[----:B-123--:R-:W1:Y:S02]  /*0430*/  LDS R2, [UR16+0x34] ;  /* 0x00003410ff027984 */ /* 0x00ee640008000800 */
[----:B-1----:R-:W-:-:S05]  /*0440*/  LOP3.LUT R2, R2, 0x38, RZ, 0xb8, !PT ;  /* 0x0000003802027812 */ /* 0x002fca00078eb8ff */
[----:B------:R1:W-:Y:S01]  /*0450*/  STS [UR16+0x34], R2 ;  /* 0x00003402ff007988 */ /* 0x0003e20008000810 */
[----:B------:R-:W-:Y:S05]  /*0460*/  @P2 BRA `(.L_x_9) ;  /* 0x0000000000202947 */ /* 0x000fea0003800000 */
[----:B-1----:R-:W1:Y:S01]  /*0470*/  LDS R2, [UR16+0x8] ;  /* 0x00000810ff027984 */ /* 0x002e620008000800 */
[----:B------:R-:W-:-:S05]  /*0480*/  IMAD.MOV.U32 R3, RZ, RZ, 0x780 ;  /* 0x00000780ff037424 */ /* 0x000fca00078e00ff */
[----:B-1----:R-:W-:-:S05]  /*0490*/  LOP3.LUT R2, R2, 0x300, R3, 0xd8, !PT ;  /* 0x0000030002027812 */ /* 0x002fca00078ed803 */
[----:B------:R4:W-:Y:S02]  /*04a0*/  STS [UR16+0x8], R2 ;  /* 0x00000802ff007988 */ /* 0x0009e40008000810 */
.L_x_8:
[----:B------:R-:W-:Y:S05]  /*04b0*/  @P2 BRA `(.L_x_10) ;  /* 0x0000000000282947 */ /* 0x000fea0003800000 */
[----:B-1234-:R-:W1:Y:S02]  /*04c0*/  LDS R2, [UR16+0x8] ;  /* 0x00000810ff027984 */ /* 0x01ee640008000800 */
[----:B-1----:R-:W-:-:S05]  /*04d0*/  LOP3.LUT R2, R2, 0x1800, RZ, 0xb8, !PT ;  /* 0x0000180002027812 */ /* 0x002fca00078eb8ff */
[----:B------:R2:W-:Y:S02]  /*04e0*/  STS [UR16+0x8], R2 ;  /* 0x00000802ff007988 */ /* 0x0005e40008000810 */
.L_x_9:
[----:B------:R-:W-:Y:S05]  /*04f0*/  @P2 BREAK B0 ;  /* 0x0000000000002942 */ /* 0x000fea0003800000 */
[----:B------:R-:W-:Y:S05]  /*0500*/  @P2 BRA `(.L_x_11) ;  /* 0x0000000000242947 */ /* 0x000fea0003800000 */
[----:B------:R-:W3:Y:S01]  /*0510*/  LDS R3, [UR16+0x8] ;  /* 0x00000810ff037984 */ /* 0x000ee20008000800 */
[----:B-12---:R-:W-:-:S05]  /*0520*/  IMAD.MOV.U32 R2, RZ, RZ, 0x6000 ;  /* 0x00006000ff027424 */ /* 0x006fca00078e00ff */
[----:B---3--:R-:W-:-:S04]  /*0530*/  LOP3.LUT R2, R3, 0x6000, R2, 0xd8, !PT ;  /* 0x0000600003027812 */ /* 0x008fc800078ed802 */
[----:B------:R-:W-:-:S05]  /*0540*/  LOP3.LUT R2, R2, 0x400000, RZ, 0xb8, !PT ;  /* 0x0040000002027812 */ /* 0x000fca00078eb8ff */
[----:B------:R5:W-:Y:S02]  /*0550*/  STS [UR16+0x8], R2 ;  /* 0x00000802ff007988 */ /* 0x000be40008000810 */
.L_x_10:
[----:B------:R-:W-:Y:S05]  /*0560*/  BSYNC B0 ;  /* 0x0000000000007941 */ /* 0x000fea0003800000 */
.L_x_7:
[----:B-12345:R-:W1:Y:S02]  /*0570*/  @!P2 LDS R2, [UR16+0x8] ;  /* 0x00000810ff02a984 */ /* 0x03ee640008000800 */
[----:B-1----:R-:W-:-:S05]  /*0580*/  @!P2 LOP3.LUT R2, R2, 0x8000, RZ, 0xb8, !PT ;  /* 0x000080000202a812 */ /* 0x002fca00078eb8ff */
[----:B------:R3:W-:Y:S02]  /*0590*/  @!P2 STS [UR16+0x8], R2 ;  /* 0x00000802ff00a988 */ /* 0x0007e40008000810 */
.L_x_11:
[----:B------:R-:W-:Y:S05]  /*05a0*/  BSYNC B1 ;  /* 0x0000000000017941 */ /* 0x000fea0003800000 */
.L_x_6:
[----:B------:R-:W-:Y:S05]  /*05b0*/  WARPSYNC.ALL ;  /* 0x0000000000007948 */ /* 0x000fea0003800000 */
[----:B------:R-:W4:Y:S02]  /*05c0*/  LDC R5, c[0x0][0x22c] ;  /* 0x00008b00ff057b82 */ /* 0x000f240000000800 */
[----:B----4-:R-:W-:Y:S01]  /*05d0*/  VIADD R5, R5, 0xffffffff ;  /* 0xffffffff05057836 */ /* 0x010fe20000000000 */
[----:B------:R-:W-:Y:S06]  /*05e0*/  @P0 BRA `(.L_x_12) ;  /* 0x0000000000280947 */ /* 0x000fec0003800000 */
[----:B-123--:R-:W1:Y:S01]  /*05f0*/  S2R R2, SR_LANEID ;  /* 0x0000000000027919 */ /* 0x00ee620000000000 */
[----:B------:R-:W-:Y:S05]  /*0600*/  WARPSYNC.ALL ;  /* 0x0000000000007948 */ /* 0x000fea0003800000 */
[----:B-1----:R-:W-:-:S05]  /*0610*/  IMAD.SHL.U32 R7, R2, 0x4, RZ ;  /* 0x0000000402077824 */ /* 0x002fca00078e00ff */
[----:B------:R-:W1:Y:S01]  /*0620*/  LDS R9, [R7+UR16] ;  /* 0x0000001007097984 */ /* 0x000e620008000800 */
[----:B------:R-:W-:-:S05]  /*0630*/  IADD3 R2, P1, R7, UR18, RZ ;  /* 0x0000001207027c10 */ /* 0x000fca000ff3e0ff */
[----:B------:R-:W-:-:S05]  /*0640*/  IMAD.X R3, RZ, RZ, UR19, P1 ;  /* 0x00000013ff037e24 */ /* 0x000fca00088e06ff */
[----:B-1----:R4:W5:Y:S01]  /*0650*/  ATOMG.E.EXCH.STRONG.GPU PT, RZ, [R2], R9 ;  /* 0x0000000902ff73a8 */ /* 0x00296200041ee100 */
[----:B------:R-:W-:-:S04]  /*0660*/  DEPBAR {5,4,3,2,1,0} ;  /* 0x0000003f0000791a */ /* 0x000fc80000000000 */
[----:B------:R4:W-:Y:S01]  /*0670*/  UTMACCTL.IV [UR18] ;  /* 0x00000000120079b9 */ /* 0x0009e20008000000 */
[----:B------:R-:W-:Y:S01]  /*0680*/  NOP ;  /* 0x0000000000007918 */ /* 0x000fe20000000000 */
.L_x_12:
[----:B------:R-:W-:Y:S05]  /*0690*/  @P0 BRA `(.L_x_13) ;  /* 0x00000000000c0947 */ /* 0x000fea0003800000 */
[----:B------:R0:W-:Y:S01]  /*06a0*/  UTMACMDFLUSH ;  /* 0x00000000000079b7 */ /* 0x0001e20000000000 */
[----:B------:R-:W-:Y:S05]  /*06b0*/  @P0 BRA `(.L_x_13) ;  /* 0x0000000000040947 */ /* 0x000fea0003800000 */
[----:B------:R-:W-:-:S04]  /*06c0*/  DEPBAR.LE SB0, 0x0 ;  /* 0x000080000000791a */ /* 0x000fc80000000000 */
.L_x_13:
[----:B------:R-:W-:Y:S05]  /*06d0*/  WARPSYNC.ALL ;  /* 0x0000000000007948 */ /* 0x000fea0003800000 */
[----:B-----5:R-:W-:Y:S06]  /*06e0*/  BAR.SYNC.DEFER_BLOCKING 0x0 ;  /* 0x0000000000007b1d */ /* 0x020fec0000010000 */
[----:B------:R-:W-:Y:S02]  /*06f0*/  BSSY B1, `(.L_x_14) ;  /* 0x000000b000017945 */ /* 0x000fe40003800000 */
[----:B------:R-:W-:Y:S06]  /*0700*/  BAR.SYNC.DEFER_BLOCKING 0x0 ;  /* 0x0000000000007b1d */ /* 0x000fec0000010000 */
[----:B------:R5:W-:Y:S01]  /*0710*/  @!P0 STS [R14], RZ ;  /* 0x000000ff0e008388 */ /* 0x000be20000000800 */
[----:B------:R-:W-:Y:S01]  /*0720*/  NOP ;  /* 0x0000000000007918 */ /* 0x000fe20000000000 */
[----:B------:R-:W-:Y:S05]  /*0730*/  @P2 BRA `(.L_x_15) ;  /* 0x0000000000182947 */ /* 0x000fea0003800000 */
[----:B-1234-:R-:W1:Y:S01]  /*0740*/  LDS R2, [UR16+0x8] ;  /* 0x00000810ff027984 */ /* 0x01ee620008000800 */
[----:B------:R-:W2:Y:S01]  /*0750*/  LDC.64 R8, c[0x0][0x218] ;  /* 0x00008600ff087b82 */ /* 0x000ea20000000a00 */
[----:B------:R-:W-:Y:S02]  /*0760*/  IMAD.MOV.U32 R3, RZ, RZ, 0x70 ;  /* 0x00000070ff037424 */ /* 0x000fe400078e00ff */
[----:B--2---:R2:W-:Y:S03]  /*0770*/  STS.64 [UR16], R8 ;  /* 0x00000008ff007988 */ /* 0x0045e60008000a10 */
[----:B-1----:R-:W-:-:S05]  /*0780*/  LOP3.LUT R2, R2, 0x10, R3, 0xd8, !PT ;  /* 0x0000001002027812 */ /* 0x002fca00078ed803 */
[----:B------:R2:W-:Y:S02]  /*0790*/  STS [UR16+0x8], R2 ;  /* 0x00000802ff007988 */ /* 0x0005e40008000810 */
.L_x_15:
[----:B----4-:R-:W-:Y:S05]  /*07a0*/  BSYNC B1 ;  /* 0x0000000000017941 */ /* 0x010fea0003800000 */
.L_x_14:
[----:B------:R-:W-:Y:S04]  /*07b0*/  BSSY B1, `(.L_x_16) ;  /* 0x000000a000017945 */ /* 0x000fe80003800000 */
[----:B------:R-:W-:Y:S05]  /*07c0*/  @P2 BRA `(.L_x_17) ;  /* 0x0000000000202947 */ /* 0x000fea0003800000 */
[----:B-123--:R-:W1:Y:S01]  /*07d0*/  LDS R2, [UR16+0x34] ;  /* 0x00003410ff027984 */ /* 0x00ee620008000800 */
[----:B------:R-:W-:Y:S02]  /*07e0*/  IMAD.MOV.U32 R7, RZ, RZ, 0x3f000000 ;  /* 0x3f000000ff077424 */ /* 0x000fe400078e00ff */
[----:B------:R-:W-:Y:S01]  /*07f0*/  @!P2 IMAD.MOV.U32 R8, RZ, RZ, 0x7f ;  /* 0x0000007fff08a424 */ /* 0x000fe200078e00ff */
[----:B------:R-:W2:Y:S02]  /*0800*/  @!P2 LDS R3, [UR16+0x38] ;  /* 0x00003810ff03a984 */ /* 0x000ea40008000800 */
[----:B-1----:R-:W-:Y:S02]  /*0810*/  LOP3.LUT R2, R2, 0xff000000, R7, 0xb8, !PT ;  /* 0xff00000002027812 */ /* 0x002fe400078eb807 */
[----:B--2---:R-:W-:-:S03]  /*0820*/  @!P2 LOP3.LUT R3, R3, 0xff, R8, 0xb8, !PT ;  /* 0x000000ff0303a812 */ /* 0x004fc600078eb808 */
[----:B------:R4:W-:Y:S04]  /*0830*/  STS [UR16+0x34], R2 ;  /* 0x00003402ff007988 */ /* 0x0009e80008000810 */
[----:B------:R4:W-:Y:S02]  /*0840*/  @!P2 STS [UR16+0x38], R3 ;  /* 0x00003803ff00a988 */ /* 0x0009e40008000810 */
.L_x_17:
[----:B------:R-:W-:Y:S05]  /*0850*/  BSYNC B1 ;  /* 0x0000000000017941 */ /* 0x000fea0003800000 */
.L_x_16:
[----:B------:R-:W-:Y:S04]  /*0860*/  BSSY B1, `(.L_x_18) ;  /* 0x0000004000017945 */ /* 0x000fe80003800000 */
[----:B------:R-:W-:Y:S05]  /*0870*/  @P2 BRA `(.L_x_19) ;  /* 0x0000000000082947 */ /* 0x000fea0003800000 */
[----:B------:R1:W-:Y:S04]  /*0880*/  STS [UR16+0x24], R12 ;  /* 0x0000240cff007988 */ /* 0x0003e80008000810 */
[----:B------:R1:W-:Y:S02]  /*0890*/  STS [UR16+0x20], R5 ;  /* 0x00002005ff007988 */ /* 0x0003e40008000810 */
.L_x_19:
[----:B------:R-:W-:Y:S05]  /*08a0*/  BSYNC B1 ;  /* 0x0000000000017941 */ /* 0x000fea0003800000 */
.L_x_18:
[----:B------:R-:W-:Y:S04]  /*08b0*/  BSSY B1, `(.L_x_20) ;  /* 0x000000e000017945 */ /* 0x000fe80003800000 */
[----:B------:R-:W-:Y:S05]  /*08c0*/  @P2 BRA `(.L_x_21) ;  /* 0x0000000000302947 */ /* 0x000fea0003800000 */
[----:B----4-:R-:W4:Y:S01]  /*08d0*/  LDS R3, [UR16+0x34] ;  /* 0x00003410ff037984 */ /* 0x010f220008000800 */
[----:B-1----:R-:W1:Y:S03]  /*08e0*/  LDC.64 R12, c[0x0][0x240] ;  /* 0x00009000ff0c7b82 */ /* 0x002e660000000a00 */
[----:B--23--:R-:W2:Y:S01]  /*08f0*/  LDS R2, [UR16+0x1c] ;  /* 0x00001c10ff027984 */ /* 0x00cea20008000800 */
[C---:B-1----:R-:W-:Y:S01]  /*0900*/  SHF.L.U64.HI R8, R12.reuse, 0x1, R13 ;  /* 0x000000010c087819 */ /* 0x042fe2000001020d */
[----:B------:R-:W-:-:S03]  /*0910*/  IMAD.SHL.U32 R7, R12, 0x2, RZ ;  /* 0x000000020c077824 */ /* 0x000fc600078e00ff */
[--C-:B------:R-:W-:Y:S02]  /*0920*/  SHF.R.U32.HI R9, RZ, 0x4, R8.reuse ;  /* 0x00000004ff097819 */ /* 0x100fe40000011608 */
[----:B------:R-:W-:-:S05]  /*0930*/  SHF.R.U64 R7, R7, 0x4, R8 ;  /* 0x0000000407077819 */ /* 0x000fca0000001208 */
[----:B------:R1:W-:Y:S01]  /*0940*/  STS [UR16+0xc], R7 ;  /* 0x00000c07ff007988 */ /* 0x0003e20008000810 */
[----:B----4-:R-:W-:Y:S02]  /*0950*/  LOP3.LUT R3, R3, 0x7, RZ, 0xb8, !PT ;  /* 0x0000000703037812 */ /* 0x010fe400078eb8ff */
[----:B--2---:R-:W-:-:S03]  /*0960*/  LOP3.LUT R2, R2, 0xf, R9, 0xb8, !PT ;  /* 0x0000000f02027812 */ /* 0x004fc600078eb809 */
[----:B------:R1:W-:Y:S04]  /*0970*/  STS [UR16+0x34], R3 ;  /* 0x00003403ff007988 */ /* 0x0003e80008000810 */
[----:B------:R1:W-:Y:S02]  /*0980*/  STS [UR16+0x1c], R2 ;  /* 0x00001c02ff007988 */ /* 0x0003e40008000810 */
.L_x_21:
[----:B------:R-:W-:Y:S05]  /*0990*/  BSYNC B1 ;  /* 0x0000000000017941 */ /* 0x000fea0003800000 */
.L_x_20:
[----:B------:R-:W-:Y:S04]  /*09a0*/  BSSY B2, `(.L_x_22) ;  /* 0x000001a000027945 */ /* 0x000fe80003800000 */
[----:B------:R-:W-:Y:S04]  /*09b0*/  BSSY B1, `(.L_x_23) ;  /* 0x0000015000017945 */ /* 0x000fe80003800000 */
[----:B------:R-:W-:Y:S05]  /*09c0*/  @P2 BRA `(.L_x_24) ;  /* 0x0000000000202947 */ /* 0x000fea0003800000 */
[----:B-1234-:R-:W1:Y:S02]  /*09d0*/  LDS R2, [UR16+0x34] ;  /* 0x00003410ff027984 */ /* 0x01ee640008000800 */
[----:B-1----:R-:W-:-:S05]  /*09e0*/  LOP3.LUT R2, R2, 0x38, RZ, 0xb8, !PT ;  /* 0x0000003802027812 */ /* 0x002fca00078eb8ff */
[----:B------:R1:W-:Y:S01]  /*09f0*/  STS [UR16+0x34], R2 ;  /* 0x00003402ff007988 */ /* 0x0003e20008000810 */
[----:B------:R-:W-:Y:S05]  /*0a00*/  @P2 BRA `(.L_x_25) ;  /* 0x0000000000202947 */ /* 0x000fea0003800000 */
[----:B-1----:R-:W1:Y:S01]  /*0a10*/  LDS R2, [UR16+0x8] ;  /* 0x00000810ff027984 */ /* 0x002e620008000800 */
[----:B------:R-:W-:-:S05]  /*0a20*/  IMAD.MOV.U32 R3, RZ, RZ, 0x780 ;  /* 0x00000780ff037424 */ /* 0x000fca00078e00ff */
[----:B-1----:R-:W-:-:S05]  /*0a30*/  LOP3.LUT R2, R2, 0x300, R3, 0xd8, !PT ;  /* 0x0000030002027812 */ /* 0x002fca00078ed803 */
[----:B------:R1:W-:Y:S02]  /*0a40*/  STS [UR16+0x8], R2 ;  /* 0x00000802ff007988 */ /* 0x0003e40008000810 */
.L_x_24:
[----:B------:R-:W-:Y:S05]  /*0a50*/  @P2 BRA `(.L_x_26) ;  /* 0x0000000000282947 */ /* 0x000fea0003800000 */
[----:B-1234-:R-:W1:Y:S02]  /*0a60*/  LDS R2, [UR16+0x8] ;  /* 0x00000810ff027984 */ /* 0x01ee640008000800 */
[----:B-1----:R-:W-:-:S05]  /*0a70*/  LOP3.LUT R2, R2, 0x1800, RZ, 0xb8, !PT ;  /* 0x0000180002027812 */ /* 0x002fca00078eb8ff */
[----:B------:R2:W-:Y:S02]  /*0a80*/  STS [UR16+0x8], R2 ;  /* 0x00000802ff007988 */ /* 0x0005e40008000810 */
.L_x_25:
[----:B------:R-:W-:Y:S05]  /*0a90*/  @P2 BREAK B1 ;  /* 0x0000000000012942 */ /* 0x000fea0003800000 */
[----:B------:R-:W-:Y:S05]  /*0aa0*/  @P2 BRA `(.L_x_27) ;  /* 0x0000000000242947 */ /* 0x000fea0003800000 */
[----:B-12---:R-:W1:Y:S01]  /*0ab0*/  LDS R2, [UR16+0x8] ;  /* 0x00000810ff027984 */ /* 0x006e620008000800 */
[----:B------:R-:W-:-:S05]  /*0ac0*/  IMAD.MOV.U32 R3, RZ, RZ, 0x6000 ;  /* 0x00006000ff037424 */ /* 0x000fca00078e00ff */
[----:B-1----:R-:W-:-:S04]  /*0ad0*/  LOP3.LUT R2, R2, 0x6000, R3, 0xd8, !PT ;  /* 0x0000600002027812 */ /* 0x002fc800078ed803 */
[----:B------:R-:W-:-:S05]  /*0ae0*/  LOP3.LUT R2, R2, 0x400000, RZ, 0xb8, !PT ;  /* 0x0040000002027812 */ /* 0x000fca00078eb8ff */
[----:B------:R1:W-:Y:S02]  /*0af0*/  STS [UR16+0x8], R2 ;  /* 0x00000802ff007988 */ /* 0x0003e40008000810 */
.L_x_26:
[----:B------:R-:W-:Y:S05]  /*0b00*/  BSYNC B1 ;  /* 0x0000000000017941 */ /* 0x000fea0003800000 */
.L_x_23:
[----:B-1234-:R-:W1:Y:S02]  /*0b10*/  @!P2 LDS R2, [UR16+0x8] ;  /* 0x00000810ff02a984 */ /* 0x01ee640008000800 */
[----:B-1----:R-:W-:-:S05]  /*0b20*/  @!P2 LOP3.LUT R2, R2, 0x8000, RZ, 0xb8, !PT ;  /* 0x000080000202a812 */ /* 0x002fca00078eb8ff */
[----:B------:R3:W-:Y:S02]  /*0b30*/  @!P2 STS [UR16+0x8], R2 ;  /* 0x00000802ff00a988 */ /* 0x0007e40008000810 */
.L_x_27:
[----:B------:R-:W-:Y:S05]  /*0b40*/  BSYNC B2 ;  /* 0x0000000000027941 */ /* 0x000fea0003800000 */
.L_x_22:
[----:B------:R-:W-:Y:S05]  /*0b50*/  WARPSYNC.ALL ;  /* 0x0000000000007948 */ /* 0x000fea0003800000 */
[----:B------:R-:W-:-:S04]  /*0b60*/  UIADD3 UR49, UR4, 0x80, URZ ;  /* 0x0000008004317890 */ /* 0x000fc8000fffe03f */
[----:B------:R-:W-:-:S04]  /*0b70*/  UIADD3 UR48, UP0, UR49, UR50, URZ ;  /* 0x0000003231307290 */ /* 0x000fc8000ff1e03f */
[----:B------:R-:W-:Y:S01]  /*0b80*/  ULEA.HI.X.SX32 UR49, UR49, UR51, 0x1, UP0 ;  /* 0x0000003331317291 */ /* 0x000fe200080f0e3f */
[----:B------:R-:W-:Y:S11]  /*0b90*/  @P0 BRA `(.L_x_28) ;  /* 0x0000000000280947 */ /* 0x000ff60003800000 */
[----:B-123--:R-:W1:Y:S01]  /*0ba0*/  S2R R2, SR_LANEID ;  /* 0x0000000000027919 */ /* 0x00ee620000000000 */
[----:B------:R-:W-:Y:S05]  /*0bb0*/  WARPSYNC.ALL ;  /* 0x0000000000007948 */ /* 0x000fea0003800000 */
[----:B-1----:R-:W-:-:S05]  /*0bc0*/  IMAD.SHL.U32 R8, R2, 0x4, RZ ;  /* 0x0000000402087824 */ /* 0x002fca00078e00ff */
[----:B------:R-:W1:Y:S01]  /*0bd0*/  LDS R7, [R8+UR16] ;  /* 0x0000001008077984 */ /* 0x000e620008000800 */
[----:B------:R-:W-:-:S05]  /*0be0*/  IADD3 R2, P1, R8, UR48, RZ ;  /* 0x0000003008027c10 */ /* 0x000fca000ff3e0ff */
[----:B------:R-:W-:-:S05]  /*0bf0*/  IMAD.X R3, RZ, RZ, UR49, P1 ;  /* 0x00000031ff037e24 */ /* 0x000fca00088e06ff */
[----:B-1----:R4:W2:Y:S01]  /*0c00*/  ATOMG.E.EXCH.STRONG.GPU PT, RZ, [R2], R7 ;  /* 0x0000000702ff73a8 */ /* 0x0028a200041ee100 */
[----:B------:R-:W-:-:S04]  /*0c10*/  DEPBAR {5,4,3,2,1,0} ;  /* 0x0000003f0000791a */ /* 0x000fc80000000000 */
[----:B------:R4:W-:Y:S01]  /*0c20*/  UTMACCTL.IV [UR48] ;  /* 0x00000000300079b9 */ /* 0x0009e20008000000 */
[----:B------:R-:W-:Y:S01]  /*0c30*/  NOP ;  /* 0x0000000000007918 */ /* 0x000fe20000000000 */
.L_x_28:
[----:B------:R-:W-:Y:S05]  /*0c40*/  @P0 BRA `(.L_x_29) ;  /* 0x00000000000c0947 */ /* 0x000fea0003800000 */
[----:B------:R0:W-:Y:S01]  /*0c50*/  UTMACMDFLUSH ;  /* 0x00000000000079b7 */ /* 0x0001e20000000000 */
[----:B------:R-:W-:Y:S05]  /*0c60*/  @P0 BRA `(.L_x_29) ;  /* 0x0000000000040947 */ /* 0x000fea0003800000 */
[----:B------:R-:W-:-:S04]  /*0c70*/  DEPBAR.LE SB0, 0x0 ;  /* 0x000080000000791a */ /* 0x000fc80000000000 */
.L_x_29:
[----:B------:R-:W-:Y:S05]  /*0c80*/  WARPSYNC.ALL ;  /* 0x0000000000007948 */ /* 0x000fea0003800000 */
[----:B--2---:R-:W-:Y:S06]  /*0c90*/  BAR.SYNC.DEFER_BLOCKING 0x0 ;  /* 0x0000000000007b1d */ /* 0x004fec0000010000 */
[----:B------:R-:W-:Y:S02]  /*0ca0*/  BSSY B2, `(.L_x_30) ;  /* 0x000000b000027945 */ /* 0x000fe40003800000 */
[----:B------:R-:W-:Y:S06]  /*0cb0*/  BAR.SYNC.DEFER_BLOCKING 0x0 ;  /* 0x0000000000007b1d */ /* 0x000fec0000010000 */
[----:B------:R2:W-:Y:S01]  /*0cc0*/  @!P0 STS [R14], RZ ;  /* 0x000000ff0e008388 */ /* 0x0005e20000000800 */
[----:B------:R-:W-:Y:S01]  /*0cd0*/  NOP ;  /* 0x0000000000007918 */ /* 0x000fe20000000000 */
[----:B------:R-:W-:Y:S05]  /*0ce0*/  @P2 BRA `(.L_x_31) ;  /* 0x0000000000182947 */ /* 0x000fea0003800000 */
[----:B-1-34-:R-:W1:Y:S01]  /*0cf0*/  LDS R2, [UR16+0x8] ;  /* 0x00000810ff027984 */ /* 0x01ae620008000800 */
[----:B------:R-:W3:Y:S01]  /*0d00*/  LDC.64 R8, c[0x0][0x220] ;  /* 0x00008800ff087b82 */ /* 0x000ee20000000a00 */
[----:B------:R-:W-:Y:S02]  /*0d10*/  IMAD.MOV.U32 R3, RZ, RZ, 0x70 ;  /* 0x00000070ff037424 */ /* 0x000fe400078e00ff */
[----:B---3--:R3:W-:Y:S03]  /*0d20*/  STS.64 [UR16], R8 ;  /* 0x00000008ff007988 */ /* 0x0087e60008000a10 */
[----:B-1----:R-:W-:-:S05]  /*0d30*/  LOP3.LUT R2, R2, 0x10, R3, 0xd8, !PT ;  /* 0x0000001002027812 */ /* 0x002fca00078ed803 */
[----:B------:R3:W-:Y:S02]  /*0d40*/  STS [UR16+0x8], R2 ;  /* 0x00000802ff007988 */ /* 0x0007e40008000810 */
.L_x_31:
[----:B----4-:R-:W-:Y:S05]  /*0d50*/  BSYNC B2 ;  /* 0x0000000000027941 */ /* 0x010fea0003800000 */
.L_x_30:
[----:B------:R-:W-:Y:S04]  /*0d60*/  BSSY B3, `(.L_x_32) ;  /* 0x0000011000037945 */ /* 0x000fe80003800000 */
[----:B------:R-:W-:Y:S04]  /*0d70*/  BSSY B2, `(.L_x_33) ;  /* 0x000000e000027945 */ /* 0x000fe80003800000 */
[----:B------:R-:W-:Y:S05]  /*0d80*/  @P2 BRA `(.L_x_34) ;  /* 0x0000000000242947 */ /* 0x000fea0003800000 */
[----:B-1-3--:R-:W1:Y:S01]  /*0d90*/  LDS R2, [UR16+0x34] ;  /* 0x00003410ff027984 */ /* 0x00ae620008000800 */
[----:B------:R-:W-:-:S05]  /*0da0*/  IMAD.MOV.U32 R3, RZ, RZ, 0x3f000000 ;  /* 0x3f000000ff037424 */ /* 0x000fca00078e00ff */
[----:B-1----:R-:W-:-:S05]  /*0db0*/  LOP3.LUT R2, R2, 0xff000000, R3, 0xb8, !PT ;  /* 0xff00000002027812 */ /* 0x002fca00078eb803 */
[----:B------:R1:W-:Y:S01]  /*0dc0*/  STS [UR16+0x34], R2 ;  /* 0x00003402ff007988 */ /* 0x0003e20008000810 */
[----:B------:R-:W-:Y:S05]  /*0dd0*/  @P2 BRA `(.L_x_35) ;  /* 0x00000000001c2947 */ /* 0x000fea0003800000 */
[----:B-1----:R-:W1:Y:S01]  /*0de0*/  LDS R2, [UR16+0x38] ;  /* 0x00003810ff027984 */ /* 0x002e620008000800 */
[----:B------:R-:W-:-:S05]  /*0df0*/  IMAD.MOV.U32 R3, RZ, RZ, 0x7f ;  /* 0x0000007fff037424 */ /* 0x000fca00078e00ff */
[----:B-1----:R-:W-:-:S05]  /*0e00*/  LOP3.LUT R2, R2, 0xff, R3, 0xb8, !PT ;  /* 0x000000ff02027812 */ /* 0x002fca00078eb803 */
[----:B------:R4:W-:Y:S02]  /*0e10*/  STS [UR16+0x38], R2 ;  /* 0x00003802ff007988 */ /* 0x0009e40008000810 */
.L_x_34:
[----:B------:R-:W-:Y:S05]  /*0e20*/  @P2 BREAK B2 ;  /* 0x0000000000022942 */ /* 0x000fea0003800000 */
[----:B------:R-:W-:Y:S05]  /*0e30*/  @P2 BRA `(.L_x_36) ;  /* 0x00000000000c2947 */ /* 0x000fea0003800000 */
[----:B------:R1:W-:Y:S02]  /*0e40*/  STS [UR16+0x20], R5 ;  /* 0x00002005ff007988 */ /* 0x0003e40008000810 */
.L_x_35:
[----:B------:R-:W-:Y:S05]  /*0e50*/  BSYNC B2 ;  /* 0x0000000000027941 */ /* 0x000fea0003800000 */
.L_x_33:
[----:B------:R1:W-:Y:S02]  /*0e60*/  @!P2 STS [UR16+0x24], R4 ;  /* 0x00002404ff00a988 */ /* 0x0003e40008000810 */
.L_x_36:
[----:B------:R-:W-:Y:S05]  /*0e70*/  BSYNC B3 ;  /* 0x0000000000037941 */ /* 0x000fea0003800000 */
.L_x_32:
[----:B------:R-:W-:Y:S05]  /*0e80*/  WARPSYNC.ALL ;  /* 0x0000000000007948 */ /* 0x000fea0003800000 */
[----:B------:R-:W-:Y:S04]  /*0e90*/  BSSY B3, `(.L_x_37) ;  /* 0x000000e000037945 */ /* 0x000fe80003800000 */
[----:B------:R-:W-:Y:S05]  /*0ea0*/  @P2 BRA `(.L_x_38) ;  /* 0x0000000000302947 */ /* 0x000fea0003800000 */
[----:B------:R-:W5:Y:S01]  /*0eb0*/  LDS R3, [UR16+0x34] ;  /* 0x00003410ff037984 */ /* 0x000f620008000800 */
[----:B-1----:R-:W1:Y:S03]  /*0ec0*/  LDC.64 R4, c[0x0][0x248] ;  /* 0x00009200ff047b82 */ /* 0x002e660000000a00 */
[----:B---34-:R-:W3:Y:S01]  /*0ed0*/  LDS R2, [UR16+0x1c] ;  /* 0x00001c10ff027984 */ /* 0x018ee20008000800 */
[C---:B-1----:R-:W-:Y:S01]  /*0ee0*/  SHF.L.U64.HI R5, R4.reuse, 0x1, R5 ;  /* 0x0000000104057819 */ /* 0x042fe20000010205 */
[----:B------:R-:W-:-:S03]  /*0ef0*/  IMAD.SHL.U32 R4, R4, 0x2, RZ ;  /* 0x0000000204047824 */ /* 0x000fc600078e00ff */
[--C-:B------:R-:W-:Y:S02]  /*0f00*/  SHF.R.U32.HI R7, RZ, 0x4, R5.reuse ;  /* 0x00000004ff077819 */ /* 0x100fe40000011605 */
[----:B------:R-:W-:-:S05]  /*0f10*/  SHF.R.U64 R4, R4, 0x4, R5 ;  /* 0x0000000404047819 */ /* 0x000fca0000001205 */
[----:B------:R1:W-:Y:S01]  /*0f20*/  STS [UR16+0xc], R4 ;  /* 0x00000c04ff007988 */ /* 0x0003e20008000810 */
[----:B-----5:R-:W-:Y:S02]  /*0f30*/  LOP3.LUT R3, R3, 0x7, RZ, 0xb8, !PT ;  /* 0x0000000703037812 */ /* 0x020fe400078eb8ff */
[----:B---3--:R-:W-:-:S03]  /*0f40*/  LOP3.LUT R2, R2, 0xf, R7, 0xb8, !PT ;  /* 0x0000000f02027812 */ /* 0x008fc600078eb807 */
[----:B------:R1:W-:Y:S04]  /*0f50*/  STS [UR16+0x34], R3 ;  /* 0x00003403ff007988 */ /* 0x0003e80008000810 */
[----:B------:R1:W-:Y:S02]  /*0f60*/  STS [UR16+0x1c], R2 ;  /* 0x00001c02ff007988 */ /* 0x0003e40008000810 */
.L_x_38:
[----:B------:R-:W-:Y:S05]  /*0f70*/  BSYNC B3 ;  /* 0x0000000000037941 */ /* 0x000fea0003800000 */
.L_x_37:
[----:B------:R-:W-:Y:S04]  /*0f80*/  BSSY B3, `(.L_x_39) ;  /* 0x000001a000037945 */ /* 0x000fe80003800000 */
[----:B------:R-:W-:Y:S04]  /*0f90*/  BSSY B4, `(.L_x_40) ;  /* 0x0000015000047945 */ /* 0x000fe80003800000 */
[----:B------:R-:W-:Y:S05]  /*0fa0*/  @P2 BRA `(.L_x_41) ;  /* 0x0000000000202947 */ /* 0x000fea0003800000 */
[----:B-1-34-:R-:W1:Y:S02]  /*0fb0*/  LDS R2, [UR16+0x34] ;  /* 0x00003410ff027984 */ /* 0x01ae640008000800 */
[----:B-1----:R-:W-:-:S05]  /*0fc0*/  LOP3.LUT R2, R2, 0x38, RZ, 0xb8, !PT ;  /* 0x0000003802027812 */ /* 0x002fca00078eb8ff */
[----:B------:R1:W-:Y:S01]  /*0fd0*/  STS [UR16+0x34], R2 ;  /* 0x00003402ff007988 */ /* 0x0003e20008000810 */
[----:B------:R-:W-:Y:S05]  /*0fe0*/  @P2 BRA `(.L_x_42) ;  /* 0x0000000000202947 */ /* 0x000fea0003800000 */
[----:B-1----:R-:W1:Y:S01]  /*0ff0*/  LDS R2, [UR16+0x8] ;  /* 0x00000810ff027984 */ /* 0x002e620008000800 */
[----:B------:R-:W-:-:S05]  /*1000*/  IMAD.MOV.U32 R3, RZ, RZ, 0x780 ;  /* 0x00000780ff037424 */ /* 0x000fca00078e00ff */
[----:B-1----:R-:W-:-:S05]  /*1010*/  LOP3.LUT R2, R2, 0x300, R3, 0xd8, !PT ;  /* 0x0000030002027812 */ /* 0x002fca00078ed803 */
[----:B------:R1:W-:Y:S02]  /*1020*/  STS [UR16+0x8], R2 ;  /* 0x00000802ff007988 */ /* 0x0003e40008000810 */
.L_x_41:
[----:B------:R-:W-:Y:S05]  /*1030*/  @P2 BRA `(.L_x_43) ;  /* 0x0000000000282947 */ /* 0x000fea0003800000 */
[----:B-1-34-:R-:W1:Y:S02]  /*1040*/  LDS R2, [UR16+0x8] ;  /* 0x00000810ff027984 */ /* 0x01ae640008000800 */
[----:B-1----:R-:W-:-:S05]  /*1050*/  LOP3.LUT R2, R2, 0x1800, RZ, 0xb8, !PT ;  /* 0x0000180002027812 */ /* 0x002fca00078eb8ff */
[----:B------:R3:W-:Y:S02]  /*1060*/  STS [UR16+0x8], R2 ;  /* 0x00000802ff007988 */ /* 0x0007e40008000810 */
.L_x_42:
[----:B------:R-:W-:Y:S05]  /*1070*/  @P2 BREAK B4 ;  /* 0x0000000000042942 */ /* 0x000fea0003800000 */
[----:B------:R-:W-:Y:S05]  /*1080*/  @P2 BRA `(.L_x_44) ;  /* 0x0000000000242947 */ /* 0x000fea0003800000 */
[----:B-1-3--:R-:W1:Y:S01]  /*1090*/  LDS R2, [UR16+0x8] ;  /* 0x00000810ff027984 */ /* 0x00ae620008000800 */
[----:B------:R-:W-:-:S05]  /*10a0*/  IMAD.MOV.U32 R3, RZ, RZ, 0x6000 ;  /* 0x00006000ff037424 */ /* 0x000fca00078e00ff */
[----:B-1----:R-:W-:-:S04]  /*10b0*/  LOP3.LUT R2, R2, 0x6000, R3, 0xd8, !PT ;  /* 0x0000600002027812 */ /* 0x002fc800078ed803 */
[----:B------:R-:W-:-:S05]  /*10c0*/  LOP3.LUT R2, R2, 0x400000, RZ, 0xb8, !PT ;  /* 0x0040000002027812 */ /* 0x000fca00078eb8ff */
[----:B------:R1:W-:Y:S02]  /*10d0*/  STS [UR16+0x8], R2 ;  /* 0x00000802ff007988 */ /* 0x0003e40008000810 */
.L_x_43:
[----:B------:R-:W-:Y:S05]  /*10e0*/  BSYNC B4 ;  /* 0x0000000000047941 */ /* 0x000fea0003800000 */
.L_x_40:
[----:B-1-34-:R-:W1:Y:S02]  /*10f0*/  @!P2 LDS R2, [UR16+0x8] ;  /* 0x00000810ff02a984 */ /* 0x01ae640008000800 */
[----:B-1----:R-:W-:-:S05]  /*1100*/  @!P2 LOP3.LUT R2, R2, 0x8000, RZ, 0xb8, !PT ;  /* 0x000080000202a812 */ /* 0x002fca00078eb8ff */
[----:B------:R4:W-:Y:S02]  /*1110*/  @!P2 STS [UR16+0x8], R2 ;  /* 0x00000802ff00a988 */ /* 0x0009e40008000810 */
.L_x_44:
[----:B------:R-:W-:Y:S05]  /*1120*/  BSYNC B3 ;  /* 0x0000000000037941 */ /* 0x000fea0003800000 */
.L_x_39:
[----:B------:R-:W-:Y:S05]  /*1130*/  WARPSYNC.ALL ;  /* 0x0000000000007948 */ /* 0x000fea0003800000 */
[----:B------:R-:W-:Y:S01]  /*1140*/  UIADD3 UR4, UR4, 0x100, URZ ;  /* 0x0000010004047890 */ /* 0x000fe2000fffe03f */
[----:B------:R-:W-:Y:S01]  /*1150*/  ISETP.GE.AND P1, PT, R15, 0x1, PT ;  /* 0x000000010f00780c */ /* 0x000fe20003f26270 */
[----:B------:R-:W-:Y:S01]  /*1160*/  IMAD.MOV.U32 R24, RZ, RZ, RZ ;  /* 0x000000ffff187224 */ /* 0x000fe200078e00ff */
[----:B------:R-:W-:Y:S01]  /*1170*/  SHF.R.U32.HI R7, RZ, 0x5, R0 ;  /* 0x00000005ff077819 */ /* 0x000fe20000011600 */
[----:B------:R-:W-:-:S04]  /*1180*/  UIADD3 UR50, UP0, UR4, UR50, URZ ;  /* 0x0000003204327290 */ /* 0x000fc8000ff1e03f */
[----:B------:R-:W-:Y:S01]  /*1190*/  ULEA.HI.X.SX32 UR51, UR4, UR51, 0x1, UP0 ;  /* 0x0000003304337291 */ /* 0x000fe200080f0e3f */
[----:B------:R-:W-:Y:S11]  /*11a0*/  @P0 BRA `(.L_x_45) ;  /* 0x0000000000280947 */ /* 0x000ff60003800000 */
[----:B-1-34-:R-:W1:Y:S01]  /*11b0*/  S2R R2, SR_LANEID ;  /* 0x0000000000027919 */ /* 0x01ae620000000000 */
[----:B------:R-:W-:Y:S05]  /*11c0*/  WARPSYNC.ALL ;  /* 0x0000000000007948 */ /* 0x000fea0003800000 */
[----:B-1----:R-:W-:-:S05]  /*11d0*/  IMAD.SHL.U32 R4, R2, 0x4, RZ ;  /* 0x0000000402047824 */ /* 0x002fca00078e00ff */
[----:B------:R-:W1:Y:S01]  /*11e0*/  LDS R5, [R4+UR16] ;  /* 0x0000001004057984 */ /* 0x000e620008000800 */
[----:B------:R-:W-:-:S05]  /*11f0*/  IADD3 R2, P3, R4, UR50, RZ ;  /* 0x0000003204027c10 */ /* 0x000fca000ff7e0ff */
[----:B------:R-:W-:-:S05]  /*1200*/  IMAD.X R3, RZ, RZ, UR51, P3 ;  /* 0x00000033ff037e24 */ /* 0x000fca00098e06ff */
[----:B-1----:R1:W3:Y:S01]  /*1210*/  ATOMG.E.EXCH.STRONG.GPU PT, RZ, [R2], R5 ;  /* 0x0000000502ff73a8 */ /* 0x0022e200041ee100 */
[----:B------:R-:W-:-:S04]  /*1220*/  DEPBAR {5,4,3,2,1,0} ;  /* 0x0000003f0000791a */ /* 0x000fc80000000000 */
[----:B------:R1:W-:Y:S01]  /*1230*/  UTMACCTL.IV [UR50] ;  /* 0x00000000320079b9 */ /* 0x0003e20008000000 */
[----:B------:R-:W-:Y:S01]  /*1240*/  NOP ;  /* 0x0000000000007918 */ /* 0x000fe20000000000 */
.L_x_45:
[----:B------:R-:W-:Y:S05]  /*1250*/  @P0 BRA `(.L_x_46) ;  /* 0x00000000000c0947 */ /* 0x000fea0003800000 */
[----:B------:R0:W-:Y:S01]  /*1260*/  UTMACMDFLUSH ;  /* 0x00000000000079b7 */ /* 0x0001e20000000000 */
[----:B------:R-:W-:Y:S05]  /*1270*/  @P0 BRA `(.L_x_46) ;  /* 0x0000000000040947 */ /* 0x000fea0003800000 */
[----:B------:R-:W-:-:S04]  /*1280*/  DEPBAR.LE SB0, 0x0 ;  /* 0x000080000000791a */ /* 0x000fc80000000000 */
.L_x_46:
[----:B------:R-:W-:Y:S05]  /*1290*/  WARPSYNC.ALL ;  /* 0x0000000000007948 */ /* 0x000fea0003800000 */
[----:B---3--:R-:W-:Y:S01]  /*12a0*/  BAR.SYNC.DEFER_BLOCKING 0x0 ;  /* 0x0000000000007b1d */ /* 0x008fe20000010000 */
[----:B------:R-:W-:Y:S01]  /*12b0*/  R2UR UR17, R7 ;  /* 0x00000000071172ca */ /* 0x000fe200000e0000 */
[----:B------:R-:W-:Y:S01]  /*12c0*/  USHF.L.U32 UR52, UR53, 0x7, URZ ;  /* 0x0000000735347899 */ /* 0x000fe2000800063f */
[----:B------:R-:W-:Y:S01]  /*12d0*/  IMAD.MOV.U32 R25, RZ, RZ, RZ ;  /* 0x000000ffff197224 */ /* 0x000fe200078e00ff */
[----:B------:R-:W-:Y:S01]  /*12e0*/  USHF.L.U32 UR23, UR54, 0x7, URZ ;  /* 0x0000000736177899 */ /* 0x000fe2000800063f */
[----:B------:R-:W-:Y:S01]  /*12f0*/  CS2R R26, SRZ ;  /* 0x00000000001a7805 */ /* 0x000fe2000001ff00 */
[----:B------:R-:W-:Y:S01]  /*1300*/  VOTEU.ALL UP0, P2 ;  /* 0x00000000003f7886 */ /* 0x000fe20001000000 */
[----:B------:R-:W-:Y:S01]  /*1310*/  UMOV UR4, 0x1 ;  /* 0x0000000100047882 */ /* 0x000fe20000000000 */
[----:B------:R-:W-:-:S02]  /*1320*/  CS2R R28, SRZ ;  /* 0x00000000001c7805 */ /* 0x000fc4000001ff00 */
[----:B------:R-:W-:Y:S02]  /*1330*/  CS2R R30, SRZ ;  /* 0x00000000001e7805 */ /* 0x000fe4000001ff00 */
[----:B------:R-:W-:Y:S01]  /*1340*/  CS2R R32, SRZ ;  /* 0x0000000000207805 */ /* 0x000fe2000001ff00 */
[----:B------:R-:W-:-:S04]  /*1350*/  @!UP0 UIADD3 UR4, -UR4, 0x100000, URZ ;  /* 0x0010000004048890 */ /* 0x000fc8000fffe13f */
[----:B------:R-:W-:Y:S02]  /*1360*/  @!UP0 USHF.L.U32 UR5, UR4, 0xb, URZ ;  /* 0x0000000b04058899 */ /* 0x000fe4000800063f */
[----:B------:R-:W-:Y:S01]  /*1370*/  @!UP0 USHF.L.U32 UR4, UR4, 0x1, URZ ;  /* 0x0000000104048899 */ /* 0x000fe2000800063f */
[----:B------:R-:W-:Y:S01]  /*1380*/  CS2R R34, SRZ ;  /* 0x0000000000227805 */ /* 0x000fe2000001ff00 */
[----:B------:R-:W-:Y:S01]  /*1390*/  VOTEU.ALL UP0, P2 ;  /* 0x00000000003f7886 */ /* 0x000fe20001000000 */
[----:B------:R-:W-:Y:S02]  /*13a0*/  CS2R R36, SRZ ;  /* 0x0000000000247805 */ /* 0x000fe4000001ff00 */
[----:B------:R-:W-:Y:S02]  /*13b0*/  CS2R R38, SRZ ;  /* 0x0000000000267805 */ /* 0x000fe4000001ff00 */
[----:B------:R-:W-:Y:S02]  /*13c0*/  CS2R R40, SRZ ;  /* 0x0000000000287805 */ /* 0x000fe4000001ff00 */
[----:B------:R-:W-:-:S02]  /*13d0*/  CS2R R42, SRZ ;  /* 0x00000000002a7805 */ /* 0x000fc4000001ff00 */
[----:B------:R-:W-:Y:S02]  /*13e0*/  CS2R R44, SRZ ;  /* 0x00000000002c7805 */ /* 0x000fe4000001ff00 */
[----:B------:R-:W-:Y:S02]  /*13f0*/  CS2R R46, SRZ ;  /* 0x00000000002e7805 */ /* 0x000fe4000001ff00 */
[----:B------:R-:W-:Y:S02]  /*1400*/  CS2R R48, SRZ ;  /* 0x0000000000307805 */ /* 0x000fe4000001ff00 */
[----:B------:R-:W-:Y:S02]  /*1410*/  CS2R R50, SRZ ;  /* 0x0000000000327805 */ /* 0x000fe4000001ff00 */
[----:B------:R-:W-:Y:S02]  /*1420*/  CS2R R52, SRZ ;  /* 0x0000000000347805 */ /* 0x000fe4000001ff00 */
[----:B------:R-:W-:Y:S01]  /*1430*/  CS2R R54, SRZ ;  /* 0x0000000000367805 */ /* 0x000fe2000001ff00 */
[----:B------:R-:W3:Y:S02]  /*1440*/  FENCE.VIEW.ASYNC.S ;  /* 0x00000000000073c6 */ /* 0x000ee40000000000 */
[----:B---3--:R3:W1:Y:S01]  /*1450*/  @!UP0 SYNCS.EXCH.64 URZ, [UR16+0x10000], UR4 ;  /* 0x01000004103f85b2 */ /* 0x0086620008000100 */
[----:B------:R-:W-:-:S02]  /*1460*/  CS2R R56, SRZ ;  /* 0x0000000000387805 */ /* 0x000fc4000001ff00 */
[----:B------:R-:W-:Y:S02]  /*1470*/  CS2R R58, SRZ ;  /* 0x00000000003a7805 */ /* 0x000fe4000001ff00 */
[----:B------:R-:W-:Y:S02]  /*1480*/  CS2R R60, SRZ ;  /* 0x00000000003c7805 */ /* 0x000fe4000001ff00 */
        /* <DEDUP_REMOVED lines=12> */
[----:B------:R-:W-:Y:S01]  /*1550*/  CS2R R86, SRZ ;  /* 0x0000000000567805 */ /* 0x000fe2000001ff00 */
[----:B-1----:R-:W-:Y:S06]  /*1560*/  @!P1 BRA `(.L_x_47) ;  /* 0x0000000400b49947 */ /* 0x002fec0003800000 */
[----:B---3--:R-:W-:Y:S01]  /*1570*/  UIADD3 UR5, UR16, 0x8000, URZ ;  /* 0x0000800010057890 */ /* 0x008fe2000fffe03f */
[----:B------:R-:W-:Y:S01]  /*1580*/  CS2R R24, SRZ ;  /* 0x0000000000187805 */ /* 0x000fe2000001ff00 */
[----:B------:R-:W-:Y:S01]  /*1590*/  UMOV UR4, URZ ;  /* 0x0000003f00047c82 */ /* 0x000fe20008000000 */
[----:B------:R-:W-:Y:S01]  /*15a0*/  CS2R R26, SRZ ;  /* 0x00000000001a7805 */ /* 0x000fe2000001ff00 */
[----:B------:R-:W-:Y:S01]  /*15b0*/  USHF.R.U32.HI UR5, URZ, 0x4, UR5 ;  /* 0x000000043f057899 */ /* 0x000fe20008011605 */
[----:B------:R-:W-:Y:S02]  /*15c0*/  CS2R R28, SRZ ;  /* 0x00000000001c7805 */ /* 0x000fe4000001ff00 */
[----:B------:R-:W-:Y:S02]  /*15d0*/  CS2R R30, SRZ ;  /* 0x00000000001e7805 */ /* 0x000fe4000001ff00 */
[----:B------:R-:W-:Y:S01]  /*15e0*/  CS2R R32, SRZ ;  /* 0x0000000000207805 */ /* 0x000fe2000001ff00 */
[----:B------:R-:W-:Y:S01]  /*15f0*/  USGXT.U32 UR14, UR5, 0xe ;  /* 0x0000000e050e789a */ /* 0x000fe20008000000 */
[----:B------:R-:W-:-:S02]  /*1600*/  CS2R R34, SRZ ;  /* 0x0000000000227805 */ /* 0x000fc4000001ff00 */
[----:B------:R-:W-:Y:S02]  /*1610*/  CS2R R36, SRZ ;  /* 0x0000000000247805 */ /* 0x000fe4000001ff00 */
[----:B------:R-:W-:Y:S01]  /*1620*/  CS2R R38, SRZ ;  /* 0x0000000000267805 */ /* 0x000fe2000001ff00 */
[----:B------:R-:W-:Y:S01]  /*1630*/  UIADD3 UR6, UP0, UR14, 0x4000080, URZ ;  /* 0x040000800e067890 */ /* 0x000fe2000ff1e03f */
[----:B------:R-:W-:Y:S02]  /*1640*/  CS2R R40, SRZ ;  /* 0x0000000000287805 */ /* 0x000fe4000001ff00 */
[----:B------:R-:W-:Y:S02]  /*1650*/  CS2R R42, SRZ ;  /* 0x00000000002a7805 */ /* 0x000fe4000001ff00 */
[----:B------:R-:W-:Y:S01]  /*1660*/  CS2R R44, SRZ ;  /* 0x00000000002c7805 */ /* 0x000fe2000001ff00 */
[----:B------:R-:W-:Y:S01]  /*1670*/  UIADD3.X UR7, UR4, 0x40000040, URZ, UP0, !UPT ;  /* 0x4000004004077890 */ /* 0x000fe200087fe43f */
        /* <DEDUP_REMOVED lines=20> */
[----:B------:R-:W-:Y:S01]  /*17c0*/  CS2R R86, SRZ ;  /* 0x0000000000567805 */ /* 0x000fe2000001ff00 */
[----:B------:R-:W-:Y:S02]  /*17d0*/  ULOP3.LUT UR14, UR14, 0x4000000, URZ, 0xfc, !UPT ;  /* 0x040000000e0e7892 */ /* 0x000fe4000f8efc3f */
[----:B------:R-:W-:Y:S02]  /*17e0*/  UIADD3.64 UR30, UR6, 0x80, URZ ;  /* 0x00000080061e7897 */ /* 0x000fe4000fffe03f */
[----:B------:R-:W-:Y:S02]  /*17f0*/  UIADD3.64 UR34, UR6, 0x100, URZ ;  /* 0x0000010006227897 */ /* 0x000fe4000fffe03f */
[----:B------:R-:W-:Y:S02]  /*1800*/  UIADD3.64 UR38, UR6, 0x180, URZ ;  /* 0x0000018006267897 */ /* 0x000fe4000fffe03f */
[----:B------:R-:W-:-:S02]  /*1810*/  UIADD3.64 UR42, UR6, 0x200, URZ ;  /* 0x00000200062a7897 */ /* 0x000fc4000fffe03f */
[----:B------:R-:W-:Y:S02]  /*1820*/  UIADD3.64 UR46, UR6, 0x280, URZ ;  /* 0x00000280062e7897 */ /* 0x000fe4000fffe03f */
[----:B------:R-:W-:Y:S01]  /*1830*/  UIADD3.64 UR10, UR6, 0x300, URZ ;  /* 0x00000300060a7897 */ /* 0x000fe2000fffe03f */
[----:B------:R-:W-:-:S11]  /*1840*/  UMOV UR27, URZ ;  /* 0x0000003f001b7c82 */ /* 0x000fd60008000000 */
.L_x_49:
[----:B------:R-:W-:Y:S01]  /*1850*/  BAR.SYNC.DEFER_BLOCKING 0x0 ;  /* 0x0000000000007b1d */ /* 0x000fe20000010000 */
[----:B----4-:R-:W-:Y:S01]  /*1860*/  @!P2 IMAD.MOV.U32 R2, RZ, RZ, 0x10000 ;  /* 0x00010000ff02a424 */ /* 0x010fe200078e00ff */
[----:B------:R-:W-:Y:S01]  /*1870*/  ELECT P0, URZ, PT ;  /* 0x00000000003f782f */ /* 0x000fe20003800000 */
[----:B------:R-:W-:-:S03]  /*1880*/  ULOP3.LUT UR26, UR17, 0x1, URZ, 0xc0, !UPT ;  /* 0x00000001111a7892 */ /* 0x000fc6000f8ec03f */
[C---:B------:R-:W-:Y:S02]  /*1890*/  ISETP.LT.U32.AND P0, PT, R6.reuse, 0x40, P0 ;  /* 0x000000400600780c */ /* 0x040fe40000701070 */
[----:B------:R-:W-:Y:S01]  /*18a0*/  ELECT P1, URZ, PT ;  /* 0x00000000003f782f */ /* 0x000fe20003820000 */
[----:B------:R-:W-:Y:S02]  /*18b0*/  ULEA UR20, UR26, UR16, 0xe ;  /* 0x000000101a147291 */ /* 0x000fe4000f8e703f */
[----:B------:R-:W-:Y:S01]  /*18c0*/  ULEA UR22, UR26, UR27, 0x6 ;  /* 0x0000001b1a167291 */ /* 0x000fe2000f8e303f */
[----:B------:R-:W-:Y:S01]  /*18d0*/  ISETP.LT.U32.AND P1, PT, R6, 0x40, P1 ;  /* 0x000000400600780c */ /* 0x000fe20000f21070 */
[----:B------:R-:W-:-:S06]  /*18e0*/  ULEA UR26, UR26, UR52, 0x6 ;  /* 0x000000341a1a7291 */ /* 0x000fcc000f8e303f */
[----:B------:R-:W-:Y:S01]  /*18f0*/  VOTEU.ANY UP0, P0 ;  /* 0x00000000003f7886 */ /* 0x000fe20000000100 */
[----:B------:R-:W-:Y:S01]  /*1900*/  VOTEU.ANY UP2, P0 ;  /* 0x00000000003f7886 */ /* 0x000fe20000040100 */
[----:B------:R1:W-:Y:S01]  /*1910*/  @!P2 SYNCS.ARRIVE.TRANS64 RZ, [UR16+0x10000], R2 ;  /* 0x01000002ffffa9a7 */ /* 0x0003e20008000010 */
[----:B------:R3:W-:Y:S06]  /*1920*/  MEMBAR.ALL.CTA ;  /* 0x0000000000007992 */ /* 0x0007ec0000008000 */
[----:B---3--:R-:W3:Y:S01]  /*1930*/  FENCE.VIEW.ASYNC.S ;  /* 0x00000000000073c6 */ /* 0x008ee20000000000 */
[----:B------:R-:W-:Y:S01]  /*1940*/  @UP0 UIADD3 UR21, UR16, 0x10000, URZ ;  /* 0x0001000010150890 */ /* 0x000fe2000fffe03f */
[----:B------:R-:W-:Y:S01]  /*1950*/  @UP0 UMOV UR4, UR18 ;  /* 0x0000001200040c82 */ /* 0x000fe20008000000 */
[----:B------:R-:W-:Y:S01]  /*1960*/  @UP0 UMOV UR5, UR19 ;  /* 0x0000001300050c82 */ /* 0x000fe20008000000 */
[----:B---3--:R-:W-:Y:S01]  /*1970*/  VOTEU.ANY UP1, P1 ;  /* 0x00000000003f7886 */ /* 0x008fe20000820100 */
[----:B------:R-:W-:Y:S01]  /*1980*/  VOTEU.ANY UP3, P1 ;  /* 0x00000000003f7886 */ /* 0x000fe20000860100 */
[----:B-1----:R-:W-:-:S03]  /*1990*/  SHF.L.U32 R2, R10, 0x1f, RZ ;  /* 0x0000001f0a027819 */ /* 0x002fc600000006ff */
[----:B------:R-:W-:Y:S02]  /*19a0*/  @UP1 UIADD3 UR24, UR20, 0x8000, URZ ;  /* 0x0000800014181890 */ /* 0x000fe4000fffe03f */
[----:B------:R-:W-:Y:S01]  /*19b0*/  @UP1 UIADD3 UR25, UR16, 0x10000, URZ ;  /* 0x0001000010191890 */ /* 0x000fe2000fffe03f */
[----:B------:R-:W-:Y:S01]  /*19c0*/  @UP1 UMOV UR8, UR48 ;  /* 0x0000003000081c82 */ /* 0x000fe20008000000 */
[----:B------:R-:W-:Y:S01]  /*19d0*/  @UP1 UMOV UR9, UR49 ;  /* 0x0000003100091c82 */ /* 0x000fe20008000000 */
[----:B------:R-:W-:Y:S06]  /*19e0*/  BAR.SYNC.DEFER_BLOCKING 0x0 ;  /* 0x0000000000007b1d */ /* 0x000fec0000010000 */
[----:B------:R1:W-:Y:S02]  /*19f0*/  @UP2 UTMALDG.2D [UR20], [UR4] ;  /* 0x00000014040025b4 */ /* 0x0003e40008008000 */
[----:B------:R-:W-:Y:S06]  /*1a00*/  BAR.SYNC.DEFER_BLOCKING 0x0 ;  /* 0x0000000000007b1d */ /* 0x000fec0000010000 */
[----:B------:R1:W-:Y:S02]  /*1a10*/  @UP3 UTMALDG.2D [UR24], [UR8] ;  /* 0x00000018080035b4 */ /* 0x0003e40008008000 */
[----:B------:R-:W-:Y:S06]  /*1a20*/  BAR.SYNC.DEFER_BLOCKING 0x0 ;  /* 0x0000000000007b1d */ /* 0x000fec0000010000 */
[----:B------:R-:W3:Y:S02]  /*1a30*/  SYNCS.PHASECHK.TRANS64.TRYWAIT P0, [UR16+0x10000], R2 ;  /* 0x01000002ff0075a7 */ /* 0x000ee40008000150 */
[----:B-1-3--:R-:W-:Y:S05]  /*1a40*/  @!P0 BRA `(.L_x_48) ;  /* 0x0000000400a88947 */ /* 0x00afea0003800000 */
.L_x_50:
[----:B------:R-:W-:Y:S01]  /*1a50*/  USHF.L.U32 UR4, UR17, 0x7, URZ ;  /* 0x0000000711047899 */ /* 0x000fe2000800063f */
[----:B------:R-:W-:Y:S02]  /*1a60*/  WARPGROUP.DEPBAR.LE gsb0, 0x0 ;  /* 0x00008000000079c5 */ /* 0x000fe40000010000 */
[----:B------:R-:W-:Y:S01]  /*1a70*/  WARPGROUP.ARRIVE ;  /* 0x00000000000079c5 */ /* 0x000fe20000000000 */
[----:B------:R-:W-:Y:S01]  /*1a80*/  ULOP3.LUT UR4, UR4, 0x200, URZ, 0xc0, !UPT ;  /* 0x0000020004047892 */ /* 0x000fe2000f8ec03f */
[----:B------:R-:W1:Y:S01]  /*1a90*/  LDC R2, c[0x0][0x230] ;  /* 0x00008c00ff027b82 */ /* 0x000e620000000800 */
[----:B------:R-:W-:Y:S01]  /*1aa0*/  UMOV UR15, 0x40000040 ;  /* 0x40000040000f7882 */ /* 0x000fe20000000000 */
[----:B------:R-:W-:Y:S01]  /*1ab0*/  UMOV UR13, 0x40000040 ;  /* 0x40000040000d7882 */ /* 0x000fe20000000000 */
[----:B------:R-:W-:Y:S01]  /*1ac0*/  ULEA.HI UR4, UR16, UR4, URZ, 0x1c ;  /* 0x0000000410047291 */ /* 0x000fe2000f8fe03f */
[----:B------:R-:W-:Y:S01]  /*1ad0*/  LOP3.LUT R10, R10, 0x1, RZ, 0x3c, !PT ;  /* 0x000000010a0a7812 */ /* 0x000fe200078e3cff */
[----:B------:R-:W-:-:S02]  /*1ae0*/  UIADD3 UR27, UR27, 0x80, URZ ;  /* 0x000000801b1b7890 */ /* 0x000fc4000fffe03f */
[----:B------:R-:W-:-:S03]  /*1af0*/  ULOP3.LUT UR12, UR4, 0x3fff, URZ, 0xc0, !UPT ;  /* 0x00003fff040c7892 */ /* 0x000fc6000f8ec03f */
[----:B------:R-:W-:-:S06]  /*1b00*/  UMOV UR4, URZ ;  /* 0x0000003f00047c82 */ /* 0x000fcc0008000000 */
[----:B------:R-:W-:Y:S01]  /*1b10*/  HGMMA.64x128x16.F32 R24, gdesc[UR12].tnspB, R24 ;  /* 0x41e000000c1879f0 */ /* 0x000fe20008700818 */
[----:B------:R-:W-:-:S04]  /*1b20*/  UIADD3 UR12, UP0, UR12, 0x2, URZ ;  /* 0x000000020c0c7890 */ /* 0x000fc8000ff1e03f */
[----:B------:R-:W-:-:S03]  /*1b30*/  UIADD3.X UR5, UR4, 0x40000040, URZ, UP0, !UPT ;  /* 0x4000004004057890 */ /* 0x000fc600087fe43f */
[----:B------:R-:W-:Y:S01]  /*1b40*/  UMOV UR4, UR12 ;  /* 0x0000000c00047c82 */ /* 0x000fe20008000000 */
[----:B-1----:R-:W-:Y:S01]  /*1b50*/  ISETP.LE.AND P0, PT, R2, UR27, PT ;  /* 0x0000001b02007c0c */ /* 0x002fe2000bf03270 */
[----:B------:R-:W-:Y:S02]  /*1b60*/  UIADD3.64 UR28, UR4, 0x2, URZ ;  /* 0x00000002041c7897 */ /* 0x000fe4000fffe03f */
[----:B------:R-:W-:Y:S02]  /*1b70*/  UIADD3.64 UR32, UR4, 0x4, URZ ;  /* 0x0000000404207897 */ /* 0x000fe4000fffe03f */
[----:B------:R-:W-:Y:S02]  /*1b80*/  UIADD3.64 UR36, UR4, 0x3fe, URZ ;  /* 0x000003fe04247897 */ /* 0x000fe4000fffe03f */
[----:B------:R-:W-:Y:S02]  /*1b90*/  UIADD3.64 UR40, UR4, 0x400, URZ ;  /* 0x0000040004287897 */ /* 0x000fe4000fffe03f */
[----:B------:R-:W-:-:S02]  /*1ba0*/  UIADD3.64 UR44, UR4, 0x402, URZ ;  /* 0x00000402042c7897 */ /* 0x000fc4000fffe03f */
[----:B------:R-:W-:Y:S02]  /*1bb0*/  UIADD3.64 UR8, UR4, 0x404, URZ ;  /* 0x0000040404087897 */ /* 0x000fe4000fffe03f */
[----:B------:R-:W-:-:S12]  /*1bc0*/  HGMMA.64x128x16.F32 R24, gdesc[UR4].tnspB, R24 ;  /* 0x41e00000041879f0 */ /* 0x000fd80008700818 */
[----:B------:R-:W-:-:S12]  /*1bd0*/  HGMMA.64x128x16.F32 R24, gdesc[UR28].tnspB, R24 ;  /* 0x41e000001c1879f0 */ /* 0x000fd80008700818 */
[----:B------:R-:W-:-:S12]  /*1be0*/  HGMMA.64x128x16.F32 R24, gdesc[UR32].tnspB, R24 ;  /* 0x41e00000201879f0 */ /* 0x000fd80008700818 */
[----:B------:R-:W-:-:S12]  /*1bf0*/  HGMMA.64x128x16.F32 R24, gdesc[UR36].tnspB, R24 ;  /* 0x41e00000241879f0 */ /* 0x000fd80008700818 */
[----:B------:R-:W-:-:S12]  /*1c00*/  HGMMA.64x128x16.F32 R24, gdesc[UR40].tnspB, R24 ;  /* 0x41e00000281879f0 */ /* 0x000fd80008700818 */
[----:B------:R-:W-:-:S12]  /*1c10*/  HGMMA.64x128x16.F32 R24, gdesc[UR44].tnspB, R24 ;  /* 0x41e000002c1879f0 */ /* 0x000fd80008700818 */
[----:B------:R-:W-:Y:S01]  /*1c20*/  HGMMA.64x128x16.F32 R24, gdesc[UR8].tnspB, R24, gsb0 ;  /* 0x41e00000081879f0 */ /* 0x000fe20008000818 */
[----:B------:R-:W-:Y:S05]  /*1c30*/  @!P0 BRA `(.L_x_49) ;  /* 0xfffffffc00048947 */ /* 0x000fea000383ffff */
.L_x_47:
[C---:B----4-:R-:W-:Y:S01]  /*1c40*/  IMAD.SHL.U32 R2, R0.reuse, 0x80, RZ ;  /* 0x0000008000027824 */ /* 0x050fe200078e00ff */
[----:B------:R-:W-:Y:S02]  /*1c50*/  WARPGROUP.DEPBAR.LE gsb0, 0x0 ;  /* 0x00008000000079c5 */ /* 0x000fe40000010000 */
[----:B------:R-:W-:Y:S01]  /*1c60*/  IMAD.SHL.U32 R3, R0, 0x10, RZ ;  /* 0x0000001000037824 */ /* 0x000fe200078e00ff */
[----:B------:R-:W-:Y:S01]  /*1c70*/  BAR.SYNC.DEFER_BLOCKING 0x0 ;  /* 0x0000000000007b1d */ /* 0x000fe20000010000 */
[----:B------:R-:W-:Y:S02]  /*1c80*/  LOP3.LUT R2, R2, 0x780, RZ, 0xc0, !PT ;  /* 0x0000078002027812 */ /* 0x000fe400078ec0ff */
[----:B------:R-:W-:Y:S02]  /*1c90*/  ELECT P0, URZ, PT ;  /* 0x00000000003f782f */ /* 0x000fe40003800000 */
[----:B------:R-:W-:Y:S01]  /*1ca0*/  F2FP.F16.F32.PACK_AB R24, R25, R24 ;  /* 0x000000181918723e */ /* 0x000fe200000000ff */
[----:B------:R-:W-:Y:S01]  /*1cb0*/  ULOP3.LUT UR17, UR17, 0x1, URZ, 0xc0, !UPT ;  /* 0x0000000111117892 */ /* 0x000fe2000f8ec03f */
[----:B------:R-:W-:Y:S01]  /*1cc0*/  LOP3.LUT R3, R2, 0x70, R3, 0xf8, !PT ;  /* 0x0000007002037812 */ /* 0x000fe200078ef803 */
[----:B------:R-:W-:Y:S01]  /*1cd0*/  UMOV UR10, UR23 ;  /* 0x00000017000a7c82 */ /* 0x000fe20008000000 */
[----:B------:R-:W-:Y:S01]  /*1ce0*/  F2FP.F16.F32.PACK_AB R25, R27, R26 ;  /* 0x0000001a1b19723e */ /* 0x000fe200000000ff */
[----:B------:R-:W-:Y:S01]  /*1cf0*/  ULEA UR8, UR17, UR16, 0xe ;  /* 0x0000001011087291 */ /* 0x000fe2000f8e703f */
[----:B------:R-:W-:Y:S01]  /*1d00*/  LOP3.LUT R3, R3, 0x10, R0, 0x78, !PT ;  /* 0x0000001003037812 */ /* 0x000fe200078e7800 */
[----:B------:R-:W-:Y:S01]  /*1d10*/  IMAD.SHL.U32 R0, R0, 0x40, RZ ;  /* 0x0000004000007824 */ /* 0x000fe200078e00ff */
[----:B------:R-:W-:Y:S01]  /*1d20*/  F2FP.F16.F32.PACK_AB R56, R57, R56 ;  /* 0x000000383938723e */ /* 0x000fe200000000ff */
[----:B------:R-:W-:Y:S01]  /*1d30*/  ULEA UR9, UR17, UR52, 0x6 ;  /* 0x0000003411097291 */ /* 0x000fe2000f8e303f */
[----:B------:R-:W-:-:S02]  /*1d40*/  F2FP.F16.F32.PACK_AB R26, R29, R28 ;  /* 0x0000001c1d1a723e */ /* 0x000fc400000000ff */
[----:B------:R-:W-:Y:S02]  /*1d50*/  LOP3.LUT R0, R3, 0x3800, R0, 0xf8, !PT ;  /* 0x0000380003007812 */ /* 0x000fe400078ef800 */
[----:B------:R-:W-:Y:S02]  /*1d60*/  F2FP.F16.F32.PACK_AB R27, R31, R30 ;  /* 0x0000001e1f1b723e */ /* 0x000fe400000000ff */
[C---:B------:R-:W-:Y:S01]  /*1d70*/  LOP3.LUT R3, R0.reuse, 0x20, RZ, 0x3c, !PT ;  /* 0x0000002000037812 */ /* 0x040fe200078e3cff */
[C---:B------:R-:W-:Y:S01]  /*1d80*/  VIADD R2, R0.reuse, UR16 ;  /* 0x0000001000027c36 */ /* 0x040fe20008000000 */
[----:B------:R-:W-:Y:S02]  /*1d90*/  LOP3.LUT R4, R0, 0x40, RZ, 0x3c, !PT ;  /* 0x0000004000047812 */ /* 0x000fe400078e3cff */
[----:B------:R-:W-:Y:S01]  /*1da0*/  F2FP.F16.F32.PACK_AB R32, R33, R32 ;  /* 0x000000202120723e */ /* 0x000fe200000000ff */
[----:B------:R-:W-:Y:S01]  /*1db0*/  VIADD R3, R3, UR16 ;  /* 0x0000001003037c36 */ /* 0x000fe20008000000 */
[----:B------:R-:W-:Y:S01]  /*1dc0*/  F2FP.F16.F32.PACK_AB R57, R59, R58 ;  /* 0x0000003a3b39723e */ /* 0x000fe200000000ff */
[----:B------:R-:W1:Y:S01]  /*1dd0*/  @!P2 SYNCS.CCTL.IV [UR16+0x10000] ;  /* 0x01000000ff00a9b1 */ /* 0x000e620008000010 */
[----:B------:R-:W-:Y:S01]  /*1de0*/  F2FP.F16.F32.PACK_AB R33, R35, R34 ;  /* 0x000000222321723e */ /* 0x000fe200000000ff */
[----:B------:R-:W-:Y:S01]  /*1df0*/  VIADD R4, R4, UR16 ;  /* 0x0000001004047c36 */ /* 0x000fe20008000000 */
[----:B------:R-:W-:Y:S01]  /*1e00*/  F2FP.F16.F32.PACK_AB R58, R61, R60 ;  /* 0x0000003c3d3a723e */ /* 0x000fe200000000ff */
[----:B-1----:R-:W-:Y:S01]  /*1e10*/  STSM.16.M88.4 [R2], R24 ;  /* 0x0000001802007844 */ /* 0x002fe20000000200 */
[----:B------:R-:W-:-:S02]  /*1e20*/  F2FP.F16.F32.PACK_AB R59, R63, R62 ;  /* 0x0000003e3f3b723e */ /* 0x000fc400000000ff */
[----:B------:R-:W-:Y:S02]  /*1e30*/  F2FP.F16.F32.PACK_AB R64, R65, R64 ;  /* 0x000000404140723e */ /* 0x000fe400000000ff */
[----:B------:R-:W-:Y:S01]  /*1e40*/  LOP3.LUT R0, R0, 0x60, RZ, 0x3c, !PT ;  /* 0x0000006000007812 */ /* 0x000fe200078e3cff */
[----:B------:R-:W-:Y:S01]  /*1e50*/  STSM.16.M88.4 [R2+0x4000], R56 ;  /* 0x0040003802007844 */ /* 0x000fe20000000200 */
[----:B------:R-:W-:Y:S02]  /*1e60*/  F2FP.F16.F32.PACK_AB R34, R37, R36 ;  /* 0x000000242522723e */ /* 0x000fe400000000ff */
[----:B------:R-:W-:Y:S01]  /*1e70*/  F2FP.F16.F32.PACK_AB R35, R39, R38 ;  /* 0x000000262723723e */ /* 0x000fe200000000ff */
[----:B------:R-:W-:Y:S01]  /*1e80*/  VIADD R0, R0, UR16 ;  /* 0x0000001000007c36 */ /* 0x000fe20008000000 */
[----:B------:R-:W-:Y:S02]  /*1e90*/  F2FP.F16.F32.PACK_AB R40, R41, R40 ;  /* 0x000000282928723e */ /* 0x000fe400000000ff */
[----:B------:R-:W-:Y:S01]  /*1ea0*/  F2FP.F16.F32.PACK_AB R65, R67, R66 ;  /* 0x000000424341723e */ /* 0x000fe200000000ff */
[----:B------:R-:W-:Y:S01]  /*1eb0*/  STSM.16.M88.4 [R3], R32 ;  /* 0x0000002003007844 */ /* 0x000fe20000000200 */
[----:B------:R-:W-:-:S02]  /*1ec0*/  F2FP.F16.F32.PACK_AB R41, R43, R42 ;  /* 0x0000002a2b29723e */ /* 0x000fc400000000ff */
[----:B------:R-:W-:Y:S02]  /*1ed0*/  F2FP.F16.F32.PACK_AB R66, R69, R68 ;  /* 0x000000444542723e */ /* 0x000fe400000000ff */
[----:B------:R-:W-:Y:S02]  /*1ee0*/  F2FP.F16.F32.PACK_AB R67, R71, R70 ;  /* 0x000000464743723e */ /* 0x000fe400000000ff */
[----:B------:R-:W-:Y:S02]  /*1ef0*/  F2FP.F16.F32.PACK_AB R72, R73, R72 ;  /* 0x000000484948723e */ /* 0x000fe400000000ff */
[----:B------:R-:W-:Y:S01]  /*1f00*/  F2FP.F16.F32.PACK_AB R42, R45, R44 ;  /* 0x0000002c2d2a723e */ /* 0x000fe200000000ff */
[----:B------:R-:W-:Y:S01]  /*1f10*/  STSM.16.M88.4 [R3+0x4000], R64 ;  /* 0x0040004003007844 */ /* 0x000fe20000000200 */
[----:B------:R-:W-:Y:S02]  /*1f20*/  F2FP.F16.F32.PACK_AB R43, R47, R46 ;  /* 0x0000002e2f2b723e */ /* 0x000fe400000000ff */
[----:B------:R-:W-:-:S02]  /*1f30*/  F2FP.F16.F32.PACK_AB R48, R49, R48 ;  /* 0x000000303130723e */ /* 0x000fc400000000ff */
[----:B------:R-:W-:Y:S01]  /*1f40*/  F2FP.F16.F32.PACK_AB R73, R75, R74 ;  /* 0x0000004a4b49723e */ /* 0x000fe200000000ff */
[----:B------:R-:W-:Y:S01]  /*1f50*/  STSM.16.M88.4 [R4], R40 ;  /* 0x0000002804007844 */ /* 0x000fe20000000200 */
[----:B------:R-:W-:Y:S02]  /*1f60*/  F2FP.F16.F32.PACK_AB R49, R51, R50 ;  /* 0x000000323331723e */ /* 0x000fe400000000ff */
[----:B------:R-:W-:Y:S02]  /*1f70*/  F2FP.F16.F32.PACK_AB R74, R77, R76 ;  /* 0x0000004c4d4a723e */ /* 0x000fe400000000ff */
[----:B------:R-:W-:Y:S02]  /*1f80*/  F2FP.F16.F32.PACK_AB R75, R79, R78 ;  /* 0x0000004e4f4b723e */ /* 0x000fe400000000ff */
[----:B------:R-:W-:Y:S02]  /*1f90*/  F2FP.F16.F32.PACK_AB R80, R81, R80 ;  /* 0x000000505150723e */ /* 0x000fe400000000ff */
[----:B------:R-:W-:Y:S01]  /*1fa0*/  F2FP.F16.F32.PACK_AB R50, R53, R52 ;  /* 0x000000343532723e */ /* 0x000fe200000000ff */
[----:B------:R-:W-:Y:S01]  /*1fb0*/  STSM.16.M88.4 [R4+0x4000], R72 ;  /* 0x0040004804007844 */ /* 0x000fe20000000200 */
[----:B------:R-:W-:-:S02]  /*1fc0*/  F2FP.F16.F32.PACK_AB R51, R55, R54 ;  /* 0x000000363733723e */ /* 0x000fc400000000ff */
[----:B------:R-:W-:Y:S02]  /*1fd0*/  F2FP.F16.F32.PACK_AB R81, R83, R82 ;  /* 0x000000525351723e */ /* 0x000fe400000000ff */
[----:B------:R-:W-:Y:S01]  /*1fe0*/  F2FP.F16.F32.PACK_AB R82, R85, R84 ;  /* 0x000000545552723e */ /* 0x000fe200000000ff */
[----:B------:R-:W-:Y:S01]  /*1ff0*/  STSM.16.M88.4 [R0], R48 ;  /* 0x0000003000007844 */ /* 0x000fe20000000200 */
[----:B------:R-:W-:Y:S02]  /*2000*/  F2FP.F16.F32.PACK_AB R83, R87, R86 ;  /* 0x000000565753723e */ /* 0x000fe400000000ff */
[----:B------:R-:W-:-:S03]  /*2010*/  ISETP.LT.U32.AND P0, PT, R6, 0x40, P0 ;  /* 0x000000400600780c */ /* 0x000fc60000701070 */
[----:B------:R-:W-:Y:S01]  /*2020*/  STSM.16.M88.4 [R0+0x4000], R80 ;  /* 0x0040005000007844 */ /* 0x000fe20000000200 */
[----:B------:R1:W-:Y:S06]  /*2030*/  MEMBAR.ALL.CTA ;  /* 0x0000000000007992 */ /* 0x0003ec0000008000 */
[----:B-1----:R-:W1:Y:S03]  /*2040*/  FENCE.VIEW.ASYNC.S ;  /* 0x00000000000073c6 */ /* 0x002e660000000000 */
[----:B-1----:R-:W-:Y:S01]  /*2050*/  VOTEU.ANY UP0, P0 ;  /* 0x00000000003f7886 */ /* 0x002fe20000000100 */
[----:B------:R-:W-:-:S04]  /*2060*/  VOTEU.ANY UP1, P0 ;  /* 0x00000000003f7886 */ /* 0x000fc80000020100 */
[----:B---3--:R-:W-:Y:S01]  /*2070*/  @UP0 UMOV UR4, UR50 ;  /* 0x0000003200040c82 */ /* 0x008fe20008000000 */
[----:B------:R-:W-:Y:S01]  /*2080*/  @UP0 UMOV UR5, UR51 ;  /* 0x0000003300050c82 */ /* 0x000fe20008000000 */
[----:B------:R-:W-:Y:S06]  /*2090*/  BAR.SYNC.DEFER_BLOCKING 0x0 ;  /* 0x0000000000007b1d */ /* 0x000fec0000010000 */
[----:B------:R1:W-:Y:S01]  /*20a0*/  @UP1 UTMASTG.2D [UR8], [UR4] ;  /* 0x00000008040013b5 */ /* 0x0003e20008008000 */
[----:B------:R0:W-:Y:S01]  /*20b0*/  UTMACMDFLUSH ;  /* 0x00000000000079b7 */ /* 0x0001e20000000000 */
[----:B------:R-:W-:-:S04]  /*20c0*/  DEPBAR.LE SB0, 0x0 ;  /* 0x000080000000791a */ /* 0x000fc80000000000 */
[----:B------:R-:W-:Y:S06]  /*20d0*/  BAR.SYNC.DEFER_BLOCKING 0x0 ;  /* 0x0000000000007b1d */ /* 0x000fec0000010000 */
[----:B-1----:R-:W-:Y:S05]  /*20e0*/  EXIT ;  /* 0x000000000000794d */ /* 0x002fea0003800000 */
.L_x_48:
[----:B------:R-:W1:Y:S02]  /*20f0*/  SYNCS.PHASECHK.TRANS64.TRYWAIT P0, [UR16+0x10000], R2 ;  /* 0x01000002ff0075a7 */ /* 0x000e640008000150 */
[----:B-1----:R-:W-:Y:S05]  /*2100*/  @!P0 BRA `(.L_x_48) ;  /* 0xfffffffc00f88947 */ /* 0x002fea000383ffff */
[----:B------:R-:W-:Y:S05]  /*2110*/  BRA `(.L_x_50) ;  /* 0xfffffff8004c7947 */ /* 0x000fea000383ffff */
.L_x_51:
[----:B------:R-:W-:-:S00]  /*2120*/  BRA `(.L_x_51) ;  /* 0xfffffffc00fc7947 */ /* 0x000fc0000383ffff */
[----:B------:R-:W-:-:S00]  /*2130*/  NOP ;  /* 0x0000000000007918 */ /* 0x000fc00000000000 */
        /* <DEDUP_REMOVED lines=12> */
.L_x_52:


//--------------------- .nv.shared.gluon_wgmma    --------------------------
	.section	.nv.shared.gluon_wgmma,"aw",@nobits
	.sectionflags	@""
	.align	16
	.zero		1024


//--------------------- .nv.shared.reserved.0     --------------------------
	.section	.nv.shared.reserved.0,"aw",@nobits
	.weak		__nv_reservedSMEM_offset_0_alias
	.size		__nv_reservedSMEM_offset_0_alias, 0, 0
	.other		__nv_reservedSMEM_offset_0_alias,@"STO_CUDA_RESERVED_SHARED STV_DEFAULT"
__nv_reservedSMEM_offset_0_alias:
	.zero		0


//--------------------- .nv.constant0.gluon_wgmma --------------------------
	.section	.nv.constant0.gluon_wgmma,"a",@progbits
	.sectionflags	@""
	.align	4
.nv.constant0.gluon_wgmma:
	.zero		608


//--------------------- SYMBOLS --------------------------

	.type		.nv.reservedSmem.offset0,@object
	.size		.nv.reservedSmem.offset0,0x4
